// auto-generated by cutlass_sweep.gemm — config: {"arch": "sm_90", "cluster_m": 2, "cluster_n": 2, "dtype": "bf16", "dtype_b": "bf16", "layout": "nt", "stages": 0, "tile_k": 128, "tile_m": 256, "tile_n": 64}
#include "cutlass/cutlass.h"
#include "cutlass/gemm/collective/collective_builder.hpp"
#include "cutlass/gemm/device/gemm_universal_adapter.h"
#include "cutlass/gemm/kernel/gemm_universal.hpp"
#include "cutlass/epilogue/collective/collective_builder.hpp"

using ElemA = cutlass::bfloat16_t;
using ElemB = cutlass::bfloat16_t;
using ElemCD = cutlass::bfloat16_t;
using Acc  = float;
using TileShape    = cute::Shape<cute::_256, cute::_64, cute::_128>;
using ClusterShape = cute::Shape<cute::_2, cute::_2, cute::_1>;

using CollectiveEpilogue = typename cutlass::epilogue::collective::CollectiveBuilder<
    cutlass::arch::Sm90, cutlass::arch::OpClassTensorOp,
    TileShape, ClusterShape,
    cutlass::epilogue::collective::EpilogueTileAuto,
    Acc, Acc,
    ElemCD, cutlass::layout::RowMajor, 128 / cutlass::sizeof_bits<ElemCD>::value,
    ElemCD, cutlass::layout::RowMajor, 128 / cutlass::sizeof_bits<ElemCD>::value,
    cutlass::epilogue::collective::EpilogueScheduleAuto
  >::CollectiveOp;

using CollectiveMainloop = typename cutlass::gemm::collective::CollectiveBuilder<
    cutlass::arch::Sm90, cutlass::arch::OpClassTensorOp,
    ElemA, cutlass::layout::RowMajor, 128 / cutlass::sizeof_bits<ElemA>::value,
    ElemB, cutlass::layout::ColumnMajor, 128 / cutlass::sizeof_bits<ElemB>::value,
    Acc,
    TileShape, ClusterShape,
    cutlass::gemm::collective::StageCountAutoCarveout<static_cast<int>(sizeof(typename CollectiveEpilogue::SharedStorage))>,
    cutlass::gemm::collective::KernelScheduleAuto
  >::CollectiveOp;

using GemmKernel = cutlass::gemm::kernel::GemmUniversal<
    cute::Shape<int,int,int,int>,
    CollectiveMainloop,
    CollectiveEpilogue
>;
using Gemm = cutlass::gemm::device::GemmUniversalAdapter<GemmKernel>;

// Force the device kernel symbol into the cubin without needing a host main.
auto* _anchor = &cutlass::device_kernel<GemmKernel>;


// ===== COMPILED SASS (sm_90a) =====

	.target	sm_90a

	.elftype	@"ET_EXEC"


//--------------------- .note.nv.tkinfo           --------------------------
	.section	.note.nv.tkinfo,"",@"SHT_NOTE"
	.sectionflags	@"SHF_NOTE_NV_TKINFO"
	.tkinfo
        /*0018*/ 	.word	0x00000002
        /*0030*/ 	.string	""
        /*0030*/ 	.string	"ptxas"
        /*0030*/ 	.string	"Cuda compilation tools, release 13.0, V13.0.88"
        /*0030*/ 	.string	"Build cuda_13.0.r13.0/compiler.36424714_0"
        /*0030*/ 	.string	"-arch sm_90a -m 64 "



//--------------------- .note.nv.cuinfo           --------------------------
	.section	.note.nv.cuinfo,"",@"SHT_NOTE"
	.sectionflags	@"SHF_NOTE_NV_CUINFO"
        /*0018*/ 	.short	0x0002
        /*001a*/ 	.short	0x005a
        /*001c*/ 	.short	0x0082
	.zero		2


//--------------------- .nv.info                  --------------------------
	.section	.nv.info,"",@"SHT_CUDA_INFO"
	.align	4


	//----- nvinfo : EIATTR_REGCOUNT
	.align		4
        /*0000*/ 	.byte	0x04, 0x2f
        /*0002*/ 	.short	(.L_15 - .L_14)
	.align		4
.L_14:
        /*0004*/ 	.word	index@(_ZN7cutlass13device_kernelINS_4gemm6kernel13GemmUniversalIN4cute5tupleIJiiiiEEENS1_10collective13CollectiveMmaINS1_34MainloopSm90TmaGmmaWarpSpecializedILi2ENS5_IJNS4_1CILi2EEESB_NSA_ILi1EEEEEENS1_35KernelTmaWarpSpecializedCooperativeEEENS5_IJNSA_ILi256EEENSA_ILi64EEENSA_ILi128EEEEEENS_10bfloat16_tENS5_IJlSC_lEEESK_SL_NS4_8TiledMMAINS4_8MMA_AtomIJNS4_4SM904GMMA27MMA_64x64x16_F32BF16BF16_SSILNSP_5MajorE0ELSR_0ELNSP_7ScaleInE1ELSS_1EEEEEENS4_6LayoutINS5_IJSB_SC_SC_EEENS5_IJSC_NSA_ILi0EEESX_EEEEENS5_IJNS4_10UnderscoreES10_S10_EEEEENS4_23SM90_TMA_LOAD_MULTICASTENS4_14ComposedLayoutINS4_7SwizzleILi3ELi4ELi3EEENS4_18smem_ptr_flag_bitsILi16EEENSV_INS5_IJNSA_ILi8EEESH_EEENS5_IJSH_SC_EEEEEEEvNS4_8identityES13_S1D_vS1E_EENS_8epilogue10collective6detail29Sm90TmaWarpSpecializedAdapterINS1H_15DefaultEpilogueISK_SL_SL_NS1G_6thread17LinearCombinationISK_Li1EffLNS1L_9ScaleType4KindE0ELNS_15FloatRoundStyleE2ESK_EENS1_15EpilogueDefaultEEEEEvvEEEEvNT_6ParamsE)
        /*0008*/ 	.word	0x000000a8


	//----- nvinfo : EIATTR_FRAME_SIZE
	.align		4
.L_15:
        /*000c*/ 	.byte	0x04, 0x11
        /*000e*/ 	.short	(.L_17 - .L_16)
	.align		4
.L_16:
        /*0010*/ 	.word	index@(_ZN7cutlass13device_kernelINS_4gemm6kernel13GemmUniversalIN4cute5tupleIJiiiiEEENS1_10collective13CollectiveMmaINS1_34MainloopSm90TmaGmmaWarpSpecializedILi2ENS5_IJNS4_1CILi2EEESB_NSA_ILi1EEEEEENS1_35KernelTmaWarpSpecializedCooperativeEEENS5_IJNSA_ILi256EEENSA_ILi64EEENSA_ILi128EEEEEENS_10bfloat16_tENS5_IJlSC_lEEESK_SL_NS4_8TiledMMAINS4_8MMA_AtomIJNS4_4SM904GMMA27MMA_64x64x16_F32BF16BF16_SSILNSP_5MajorE0ELSR_0ELNSP_7ScaleInE1ELSS_1EEEEEENS4_6LayoutINS5_IJSB_SC_SC_EEENS5_IJSC_NSA_ILi0EEESX_EEEEENS5_IJNS4_10UnderscoreES10_S10_EEEEENS4_23SM90_TMA_LOAD_MULTICASTENS4_14ComposedLayoutINS4_7SwizzleILi3ELi4ELi3EEENS4_18smem_ptr_flag_bitsILi16EEENSV_INS5_IJNSA_ILi8EEESH_EEENS5_IJSH_SC_EEEEEEEvNS4_8identityES13_S1D_vS1E_EENS_8epilogue10collective6detail29Sm90TmaWarpSpecializedAdapterINS1H_15DefaultEpilogueISK_SL_SL_NS1G_6thread17LinearCombinationISK_Li1EffLNS1L_9ScaleType4KindE0ELNS_15FloatRoundStyleE2ESK_EENS1_15EpilogueDefaultEEEEEvvEEEEvNT_6ParamsE)
        /*0014*/ 	.word	0x00000000


	//----- nvinfo : EIATTR_MIN_STACK_SIZE
	.align		4
.L_17:
        /*0018*/ 	.byte	0x04, 0x12
        /*001a*/ 	.short	(.L_19 - .L_18)
	.align		4
.L_18:
        /*001c*/ 	.word	index@(_ZN7cutlass13device_kernelINS_4gemm6kernel13GemmUniversalIN4cute5tupleIJiiiiEEENS1_10collective13CollectiveMmaINS1_34MainloopSm90TmaGmmaWarpSpecializedILi2ENS5_IJNS4_1CILi2EEESB_NSA_ILi1EEEEEENS1_35KernelTmaWarpSpecializedCooperativeEEENS5_IJNSA_ILi256EEENSA_ILi64EEENSA_ILi128EEEEEENS_10bfloat16_tENS5_IJlSC_lEEESK_SL_NS4_8TiledMMAINS4_8MMA_AtomIJNS4_4SM904GMMA27MMA_64x64x16_F32BF16BF16_SSILNSP_5MajorE0ELSR_0ELNSP_7ScaleInE1ELSS_1EEEEEENS4_6LayoutINS5_IJSB_SC_SC_EEENS5_IJSC_NSA_ILi0EEESX_EEEEENS5_IJNS4_10UnderscoreES10_S10_EEEEENS4_23SM90_TMA_LOAD_MULTICASTENS4_14ComposedLayoutINS4_7SwizzleILi3ELi4ELi3EEENS4_18smem_ptr_flag_bitsILi16EEENSV_INS5_IJNSA_ILi8EEESH_EEENS5_IJSH_SC_EEEEEEEvNS4_8identityES13_S1D_vS1E_EENS_8epilogue10collective6detail29Sm90TmaWarpSpecializedAdapterINS1H_15DefaultEpilogueISK_SL_SL_NS1G_6thread17LinearCombinationISK_Li1EffLNS1L_9ScaleType4KindE0ELNS_15FloatRoundStyleE2ESK_EENS1_15EpilogueDefaultEEEEEvvEEEEvNT_6ParamsE)
        /*0020*/ 	.word	0x00000000
.L_19:


//--------------------- .nv.compat                --------------------------
	.section	.nv.compat,"",@"SHT_CUDA_COMPAT_INFO"
	.align	4
        /*0000*/ 	.byte	0x02, 0x09, 0x01, 0x00, 0x02, 0x02, 0x04, 0x00, 0x02, 0x05, 0x05, 0x00, 0x03, 0x07, 0x01, 0x01
        /*0010*/ 	.byte	0x02, 0x03, 0x01, 0x00, 0x02, 0x06, 0x01, 0x00, 0x04, 0x0b, 0x08, 0x00, 0x00, 0x00, 0x00, 0x00
        /*0020*/ 	.byte	0x00, 0x00, 0x00, 0x00


//--------------------- .nv.info._ZN7cutlass13device_kernelINS_4gemm6kernel13GemmUniversalIN4cute5tupleIJiiiiEEENS1_10collective13CollectiveMmaINS1_34MainloopSm90TmaGmmaWarpSpecializedILi2ENS5_IJNS4_1CILi2EEESB_NSA_ILi1EEEEEENS1_35KernelTmaWarpSpecializedCooperativeEEENS5_IJNSA_ILi256EEENSA_ILi64EEENSA_ILi128EEEEEENS_10bfloat16_tENS5_IJlSC_lEEESK_SL_NS4_8TiledMMAINS4_8MMA_AtomIJNS4_4SM904GMMA27MMA_64x64x16_F32BF16BF16_SSILNSP_5MajorE0ELSR_0ELNSP_7ScaleInE1ELSS_1EEEEEENS4_6LayoutINS5_IJSB_SC_SC_EEENS5_IJSC_NSA_ILi0EEESX_EEEEENS5_IJNS4_10UnderscoreES10_S10_EEEEENS4_23SM90_TMA_LOAD_MULTICASTENS4_14ComposedLayoutINS4_7SwizzleILi3ELi4ELi3EEENS4_18smem_ptr_flag_bitsILi16EEENSV_INS5_IJNSA_ILi8EEESH_EEENS5_IJSH_SC_EEEEEEEvNS4_8identityES13_S1D_vS1E_EENS_8epilogue10collective6detail29Sm90TmaWarpSpecializedAdapterINS1H_15DefaultEpilogueISK_SL_SL_NS1G_6thread17LinearCombinationISK_Li1EffLNS1L_9ScaleType4KindE0ELNS_15FloatRoundStyleE2ESK_EENS1_15EpilogueDefaultEEEEEvvEEEEvNT_6ParamsE --------------------------
	.section	.nv.info._ZN7cutlass13device_kernelINS_4gemm6kernel13GemmUniversalIN4cute5tupleIJiiiiEEENS1_10collective13CollectiveMmaINS1_34MainloopSm90TmaGmmaWarpSpecializedILi2ENS5_IJNS4_1CILi2EEESB_NSA_ILi1EEEEEENS1_35KernelTmaWarpSpecializedCooperativeEEENS5_IJNSA_ILi256EEENSA_ILi64EEENSA_ILi128EEEEEENS_10bfloat16_tENS5_IJlSC_lEEESK_SL_NS4_8TiledMMAINS4_8MMA_AtomIJNS4_4SM904GMMA27MMA_64x64x16_F32BF16BF16_SSILNSP_5MajorE0ELSR_0ELNSP_7ScaleInE1ELSS_1EEEEEENS4_6LayoutINS5_IJSB_SC_SC_EEENS5_IJSC_NSA_ILi0EEESX_EEEEENS5_IJNS4_10UnderscoreES10_S10_EEEEENS4_23SM90_TMA_LOAD_MULTICASTENS4_14ComposedLayoutINS4_7SwizzleILi3ELi4ELi3EEENS4_18smem_ptr_flag_bitsILi16EEENSV_INS5_IJNSA_ILi8EEESH_EEENS5_IJSH_SC_EEEEEEEvNS4_8identityES13_S1D_vS1E_EENS_8epilogue10collective6detail29Sm90TmaWarpSpecializedAdapterINS1H_15DefaultEpilogueISK_SL_SL_NS1G_6thread17LinearCombinationISK_Li1EffLNS1L_9ScaleType4KindE0ELNS_15FloatRoundStyleE2ESK_EENS1_15EpilogueDefaultEEEEEvvEEEEvNT_6ParamsE,"",@"SHT_CUDA_INFO"
	.sectionflags	@""
	.align	4


	//----- nvinfo : EIATTR_CUDA_API_VERSION
	.align		4
        /*0000*/ 	.byte	0x04, 0x37
        /*0002*/ 	.short	(.L_21 - .L_20)
.L_20:
        /*0004*/ 	.word	0x00000082


	//----- nvinfo : EIATTR_KPARAM_INFO
	.align		4
.L_21:
        /*0008*/ 	.byte	0x04, 0x17
        /*000a*/ 	.short	(.L_23 - .L_22)
.L_22:
        /*000c*/ 	.word	0x00000000
        /*0010*/ 	.short	0x0000
        /*0012*/ 	.short	0x0070
        /*0014*/ 	.byte	0x00, 0xf0, 0x01, 0x10


	//----- nvinfo : EIATTR_SPARSE_MMA_MASK
	.align		4
.L_23:
        /*0018*/ 	.byte	0x03, 0x50
        /*001a*/ 	.short	0x0000


	//----- nvinfo : EIATTR_MAXREG_COUNT
	.align		4
        /*001c*/ 	.byte	0x03, 0x1b
        /*001e*/ 	.short	0x00a8


	//----- nvinfo : EIATTR_NUM_BARRIERS
	.align		4
        /*0020*/ 	.byte	0x02, 0x4c
        /*0022*/ 	.byte	0x01
	.zero		1


	//----- nvinfo : EIATTR_EXTERNS
	.align		4
        /*0024*/ 	.byte	0x04, 0x0f
        /*0026*/ 	.short	(.L_25 - .L_24)


	//   ....[0]....
	.align		4
.L_24:
        /*0028*/ 	.word	index@(__assertfail)


	//----- nvinfo : EIATTR_MERCURY_ISA_VERSION
	.align		4
.L_25:
        /*002c*/ 	.byte	0x03, 0x5f
        /*002e*/ 	.short	0x0101


	//----- nvinfo : EIATTR_INT_WARP_WIDE_INSTR_OFFSETS
	.align		4
        /*0030*/ 	.byte	0x04, 0x31
        /*0032*/ 	.short	(.L_27 - .L_26)


	//   ....[0]....
.L_26:
        /*0034*/ 	.word	0x00000440


	//   ....[1]....
        /*0038*/ 	.word	0x00000470


	//   ....[2]....
        /*003c*/ 	.word	0x00000630


	//   ....[3]....
        /*0040*/ 	.word	0x00002890


	//----- nvinfo : EIATTR_COOP_GROUP_MASK_REGIDS
	.align		4
.L_27:
        /*0044*/ 	.byte	0x04, 0x29
        /*0046*/ 	.short	(.L_29 - .L_28)


	//   ....[0]....
.L_28:
        /*0048*/ 	.word	0xffffffff


	//   ....[1]....
        /*004c*/ 	.word	0xffffffff


	//   ....[2]....
        /*0050*/ 	.word	0xffffffff


	//   ....[3]....
        /*0054*/ 	.word	0xffffffff


	//   ....[4]....
        /*0058*/ 	.word	0xffffffff


	//   ....[5]....
        /*005c*/ 	.word	0xffffffff


	//----- nvinfo : EIATTR_COOP_GROUP_INSTR_OFFSETS
	.align		4
.L_29:
        /*0060*/ 	.byte	0x04, 0x28
        /*0062*/ 	.short	(.L_31 - .L_30)


	//   ....[0]....
.L_30:
        /*0064*/ 	.word	0x00000060


	//   ....[1]....
        /*0068*/ 	.word	0x00000070


	//   ....[2]....
        /*006c*/ 	.word	0x00000130


	//   ....[3]....
        /*0070*/ 	.word	0x00000290


	//   ....[4]....
        /*0074*/ 	.word	0x000007c0


	//   ....[5]....
        /*0078*/ 	.word	0x00001480


	//----- nvinfo : EIATTR_REG_RECONFIG
	.align		4
.L_31:
        /*007c*/ 	.byte	0x01, 0x54
	.zero		2


	//----- nvinfo : EIATTR_SYSCALL_OFFSETS
	.align		4
        /*0080*/ 	.byte	0x04, 0x46
        /*0082*/ 	.short	(.L_33 - .L_32)


	//   ....[0]....
.L_32:
        /*0084*/ 	.word	0x00001670


	//----- nvinfo : EIATTR_MBARRIER_INSTR_OFFSETS
	.align		4
.L_33:
        /*0088*/ 	.byte	0x04, 0x39
        /*008a*/ 	.short	(.L_35 - .L_34)


	//   ....[0]....
.L_34:
        /*008c*/ 	.word	0x00000230
        /*0090*/ 	.word	0x000000ff
        /*0094*/ 	.word	0x00000000
        /*0098*/ 	.short	0x0100
        /*009a*/ 	.byte	0x08
	.zero		1


	//   ....[1]....
        /*009c*/ 	.word	0x00000240
        /*00a0*/ 	.word	0x000000ff
        /*00a4*/ 	.word	0x00000010
        /*00a8*/ 	.short	0x0100
        /*00aa*/ 	.byte	0x08
	.zero		1


	//   ....[2]....
        /*00ac*/ 	.word	0x00000250
        /*00b0*/ 	.word	0x000000ff
        /*00b4*/ 	.word	0x00000008
        /*00b8*/ 	.short	0x0100
        /*00ba*/ 	.byte	0x08
	.zero		1


	//   ....[3]....
        /*00bc*/ 	.word	0x00000260
        /*00c0*/ 	.word	0x000000ff
        /*00c4*/ 	.word	0x00000018
        /*00c8*/ 	.short	0x0100
        /*00ca*/ 	.byte	0x08
	.zero		1


	//   ....[4]....
        /*00cc*/ 	.word	0x000006c0
        /*00d0*/ 	.word	0x000000ff
        /*00d4*/ 	.word	0x00000030
        /*00d8*/ 	.short	0x0100
        /*00da*/ 	.byte	0x06
	.zero		1


	//   ....[5]....
        /*00dc*/ 	.word	0x00000750
        /*00e0*/ 	.word	0x000000ff
        /*00e4*/ 	.word	0x00000038
        /*00e8*/ 	.short	0x0100
        /*00ea*/ 	.byte	0x06
	.zero		1


	//   ....[6]....
        /*00ec*/ 	.word	0x00001730
        /*00f0*/ 	.word	0x00000003
        /*00f4*/ 	.word	0x00000000
        /*00f8*/ 	.short	0x010a
        /*00fa*/ 	.byte	0x3f
	.zero		1


	//   ....[7]....
        /*00fc*/ 	.word	0x00001790
        /*0100*/ 	.word	0x00000003
        /*0104*/ 	.word	0x00000000
        /*0108*/ 	.short	0x010a
        /*010a*/ 	.byte	0x3f
	.zero		1


	//   ....[8]....
        /*010c*/ 	.word	0x00001fe0
        /*0110*/ 	.word	0x00000005
        /*0114*/ 	.word	0x00000000
        /*0118*/ 	.short	0x010a
        /*011a*/ 	.byte	0x3f
	.zero		1


	//   ....[9]....
        /*011c*/ 	.word	0x00002020
        /*0120*/ 	.word	0x00000005
        /*0124*/ 	.word	0x00000000
        /*0128*/ 	.short	0x010a
        /*012a*/ 	.byte	0x3f
	.zero		1


	//   ....[10]....
        /*012c*/ 	.word	0x00002740
        /*0130*/ 	.word	0x00000005
        /*0134*/ 	.word	0x00000000
        /*0138*/ 	.short	0x0101
        /*013a*/ 	.byte	0x3f
	.zero		1


	//   ....[11]....
        /*013c*/ 	.word	0x00002900
        /*0140*/ 	.word	0x00000003
        /*0144*/ 	.word	0x00000000
        /*0148*/ 	.short	0x0101
        /*014a*/ 	.byte	0x3f
	.zero		1


	//   ....[12]....
        /*014c*/ 	.word	0x000084f0
        /*0150*/ 	.word	0x00000014
        /*0154*/ 	.word	0x00000010
        /*0158*/ 	.short	0x010a
        /*015a*/ 	.byte	0x3f
	.zero		1


	//   ....[13]....
        /*015c*/ 	.word	0x00008990
        /*0160*/ 	.word	0x00000004
        /*0164*/ 	.word	0x00000038
        /*0168*/ 	.short	0x0101
        /*016a*/ 	.byte	0x3f
	.zero		1


	//   ....[14]....
        /*016c*/ 	.word	0x000090b0
        /*0170*/ 	.word	0x00000005
        /*0174*/ 	.word	0x00000000
        /*0178*/ 	.short	0x010a
        /*017a*/ 	.byte	0x3f
	.zero		1


	//   ....[15]....
        /*017c*/ 	.word	0x00009130
        /*0180*/ 	.word	0x00000009
        /*0184*/ 	.word	0x00000000
        /*0188*/ 	.short	0x010a
        /*018a*/ 	.byte	0x3f
	.zero		1


	//   ....[16]....
        /*018c*/ 	.word	0x00009190
        /*0190*/ 	.word	0x00000003
        /*0194*/ 	.word	0x00000000
        /*0198*/ 	.short	0x010a
        /*019a*/ 	.byte	0x3f
	.zero		1


	//   ....[17]....
        /*019c*/ 	.word	0x000091e0
        /*01a0*/ 	.word	0x00000005
        /*01a4*/ 	.word	0x00000000
        /*01a8*/ 	.short	0x010a
        /*01aa*/ 	.byte	0x3f
	.zero		1


	//   ....[18]....
        /*01ac*/ 	.word	0x000092b0
        /*01b0*/ 	.word	0x00000014
        /*01b4*/ 	.word	0x00000010
        /*01b8*/ 	.short	0x010a
        /*01ba*/ 	.byte	0x3f
	.zero		1


	//   ....[19]....
        /*01bc*/ 	.word	0x00009380
        /*01c0*/ 	.word	0x00000005
        /*01c4*/ 	.word	0x00000000
        /*01c8*/ 	.short	0x010a
        /*01ca*/ 	.byte	0x3f
	.zero		1


	//----- nvinfo : EIATTR_NUM_MBARRIERS
	.align		4
.L_35:
        /*01cc*/ 	.byte	0x03, 0x38
        /*01ce*/ 	.short	0x0006


	//----- nvinfo : EIATTR_EXIT_INSTR_OFFSETS
	.align		4
        /*01d0*/ 	.byte	0x04, 0x1c
        /*01d2*/ 	.short	(.L_37 - .L_36)


	//   ....[0]....
.L_36:
        /*01d4*/ 	.word	0x000009a0


	//   ....[1]....
        /*01d8*/ 	.word	0x000011c0


	//   ....[2]....
        /*01dc*/ 	.word	0x00007b90


	//   ....[3]....
        /*01e0*/ 	.word	0x000080f0


	//   ....[4]....
        /*01e4*/ 	.word	0x00009180


	//----- nvinfo : EIATTR_MAX_THREADS
	.align		4
.L_37:
        /*01e8*/ 	.byte	0x04, 0x05
        /*01ea*/ 	.short	(.L_39 - .L_38)
.L_38:
        /*01ec*/ 	.word	0x00000180
        /*01f0*/ 	.word	0x00000001
        /*01f4*/ 	.word	0x00000001


	//----- nvinfo : EIATTR_CRS_STACK_SIZE
	.align		4
.L_39:
        /*01f8*/ 	.byte	0x04, 0x1e
        /*01fa*/ 	.short	(.L_41 - .L_40)
.L_40:
        /*01fc*/ 	.word	0x00000000


	//----- nvinfo : EIATTR_CBANK_PARAM_SIZE
	.align		4
.L_41:
        /*0200*/ 	.byte	0x03, 0x19
        /*0202*/ 	.short	0x0470


	//----- nvinfo : EIATTR_PARAM_CBANK
	.align		4
        /*0204*/ 	.byte	0x04, 0x0a
        /*0206*/ 	.short	(.L_43 - .L_42)
	.align		4
.L_42:
        /*0208*/ 	.word	index@(.nv.constant0._ZN7cutlass13device_kernelINS_4gemm6kernel13GemmUniversalIN4cute5tupleIJiiiiEEENS1_10collective13CollectiveMmaINS1_34MainloopSm90TmaGmmaWarpSpecializedILi2ENS5_IJNS4_1CILi2EEESB_NSA_ILi1EEEEEENS1_35KernelTmaWarpSpecializedCooperativeEEENS5_IJNSA_ILi256EEENSA_ILi64EEENSA_ILi128EEEEEENS_10bfloat16_tENS5_IJlSC_lEEESK_SL_NS4_8TiledMMAINS4_8MMA_AtomIJNS4_4SM904GMMA27MMA_64x64x16_F32BF16BF16_SSILNSP_5MajorE0ELSR_0ELNSP_7ScaleInE1ELSS_1EEEEEENS4_6LayoutINS5_IJSB_SC_SC_EEENS5_IJSC_NSA_ILi0EEESX_EEEEENS5_IJNS4_10UnderscoreES10_S10_EEEEENS4_23SM90_TMA_LOAD_MULTICASTENS4_14ComposedLayoutINS4_7SwizzleILi3ELi4ELi3EEENS4_18smem_ptr_flag_bitsILi16EEENSV_INS5_IJNSA_ILi8EEESH_EEENS5_IJSH_SC_EEEEEEEvNS4_8identityES13_S1D_vS1E_EENS_8epilogue10collective6detail29Sm90TmaWarpSpecializedAdapterINS1H_15DefaultEpilogueISK_SL_SL_NS1G_6thread17LinearCombinationISK_Li1EffLNS1L_9ScaleType4KindE0ELNS_15FloatRoundStyleE2ESK_EENS1_15EpilogueDefaultEEEEEvvEEEEvNT_6ParamsE)
        /*020c*/ 	.short	0x0210
        /*020e*/ 	.short	0x0470


	//----- nvinfo : EIATTR_SW_WAR
	.align		4
.L_43:
        /*0210*/ 	.byte	0x04, 0x36
        /*0212*/ 	.short	(.L_45 - .L_44)
.L_44:
        /*0214*/ 	.word	0x00000008
.L_45:


//--------------------- .nv.callgraph             --------------------------
	.section	.nv.callgraph,"",@"SHT_CUDA_CALLGRAPH"
	.align	4
	.sectionentsize	8
	.align		4
        /*0000*/ 	.word	0x00000000
	.align		4
        /*0004*/ 	.word	0xffffffff
	.align		4
        /*0008*/ 	.word	index@(_ZN7cutlass13device_kernelINS_4gemm6kernel13GemmUniversalIN4cute5tupleIJiiiiEEENS1_10collective13CollectiveMmaINS1_34MainloopSm90TmaGmmaWarpSpecializedILi2ENS5_IJNS4_1CILi2EEESB_NSA_ILi1EEEEEENS1_35KernelTmaWarpSpecializedCooperativeEEENS5_IJNSA_ILi256EEENSA_ILi64EEENSA_ILi128EEEEEENS_10bfloat16_tENS5_IJlSC_lEEESK_SL_NS4_8TiledMMAINS4_8MMA_AtomIJNS4_4SM904GMMA27MMA_64x64x16_F32BF16BF16_SSILNSP_5MajorE0ELSR_0ELNSP_7ScaleInE1ELSS_1EEEEEENS4_6LayoutINS5_IJSB_SC_SC_EEENS5_IJSC_NSA_ILi0EEESX_EEEEENS5_IJNS4_10UnderscoreES10_S10_EEEEENS4_23SM90_TMA_LOAD_MULTICASTENS4_14ComposedLayoutINS4_7SwizzleILi3ELi4ELi3EEENS4_18smem_ptr_flag_bitsILi16EEENSV_INS5_IJNSA_ILi8EEESH_EEENS5_IJSH_SC_EEEEEEEvNS4_8identityES13_S1D_vS1E_EENS_8epilogue10collective6detail29Sm90TmaWarpSpecializedAdapterINS1H_15DefaultEpilogueISK_SL_SL_NS1G_6thread17LinearCombinationISK_Li1EffLNS1L_9ScaleType4KindE0ELNS_15FloatRoundStyleE2ESK_EENS1_15EpilogueDefaultEEEEEvvEEEEvNT_6ParamsE)
	.align		4
        /*000c*/ 	.word	index@(__assertfail)
	.align		4
        /*0010*/ 	.word	0x00000000
	.align		4
        /*0014*/ 	.word	0xfffffffe
	.align		4
        /*0018*/ 	.word	0x00000000
	.align		4
        /*001c*/ 	.word	0xfffffffd
	.align		4
        /*0020*/ 	.word	0x00000000
	.align		4
        /*0024*/ 	.word	0xfffffffc


//--------------------- .nv.constant4             --------------------------
	.section	.nv.constant4,"a",@progbits
	.align	8
	.align		8
.nv.constant4:
        /*0000*/ 	.dword	__assertfail
	.align		8
        /*0008*/ 	.dword	__unnamed_1
	.align		8
        /*0010*/ 	.dword	_ZN40_INTERNAL_50b577c5_4_k_cu_bfeebed4_214354cuda3std3__45__cpo5beginE
	.align		8
        /*0018*/ 	.dword	_ZN40_INTERNAL_50b577c5_4_k_cu_bfeebed4_214354cuda3std3__45__cpo3endE
	.align		8
        /*0020*/ 	.dword	_ZN40_INTERNAL_50b577c5_4_k_cu_bfeebed4_214354cuda3std3__45__cpo6cbeginE
	.align		8
        /*0028*/ 	.dword	_ZN40_INTERNAL_50b577c5_4_k_cu_bfeebed4_214354cuda3std3__45__cpo4cendE
	.align		8
        /*0030*/ 	.dword	_ZN40_INTERNAL_50b577c5_4_k_cu_bfeebed4_214354cuda3std3__442_GLOBAL__N__50b577c5_4_k_cu_bfeebed4_214356ignoreE
	.align		8
        /*0038*/ 	.dword	_ZN40_INTERNAL_50b577c5_4_k_cu_bfeebed4_214354cuda3std3__419piecewise_constructE
	.align		8
        /*0040*/ 	.dword	_ZN40_INTERNAL_50b577c5_4_k_cu_bfeebed4_214354cuda3std3__48in_placeE
	.align		8
        /*0048*/ 	.dword	_ZN40_INTERNAL_50b577c5_4_k_cu_bfeebed4_214354cuda3std6ranges3__45__cpo4swapE
	.align		8
        /*0050*/ 	.dword	_ZN40_INTERNAL_50b577c5_4_k_cu_bfeebed4_214354cuda3std6ranges3__45__cpo9iter_moveE
	.align		8
        /*0058*/ 	.dword	_ZN40_INTERNAL_50b577c5_4_k_cu_bfeebed4_214354cute7productE
	.align		8
        /*0060*/ 	.dword	_ZN40_INTERNAL_50b577c5_4_k_cu_bfeebed4_214354cute1_E
	.align		8
        /*0068*/ 	.dword	$str$22
	.align		8
        /*0070*/ 	.dword	$str$23


//--------------------- .text._ZN7cutlass13device_kernelINS_4gemm6kernel13GemmUniversalIN4cute5tupleIJiiiiEEENS1_10collective13CollectiveMmaINS1_34MainloopSm90TmaGmmaWarpSpecializedILi2ENS5_IJNS4_1CILi2EEESB_NSA_ILi1EEEEEENS1_35KernelTmaWarpSpecializedCooperativeEEENS5_IJNSA_ILi256EEENSA_ILi64EEENSA_ILi128EEEEEENS_10bfloat16_tENS5_IJlSC_lEEESK_SL_NS4_8TiledMMAINS4_8MMA_AtomIJNS4_4SM904GMMA27MMA_64x64x16_F32BF16BF16_SSILNSP_5MajorE0ELSR_0ELNSP_7ScaleInE1ELSS_1EEEEEENS4_6LayoutINS5_IJSB_SC_SC_EEENS5_IJSC_NSA_ILi0EEESX_EEEEENS5_IJNS4_10UnderscoreES10_S10_EEEEENS4_23SM90_TMA_LOAD_MULTICASTENS4_14ComposedLayoutINS4_7SwizzleILi3ELi4ELi3EEENS4_18smem_ptr_flag_bitsILi16EEENSV_INS5_IJNSA_ILi8EEESH_EEENS5_IJSH_SC_EEEEEEEvNS4_8identityES13_S1D_vS1E_EENS_8epilogue10collective6detail29Sm90TmaWarpSpecializedAdapterINS1H_15DefaultEpilogueISK_SL_SL_NS1G_6thread17LinearCombinationISK_Li1EffLNS1L_9ScaleType4KindE0ELNS_15FloatRoundStyleE2ESK_EENS1_15EpilogueDefaultEEEEEvvEEEEvNT_6ParamsE --------------------------
	.section	.text._ZN7cutlass13device_kernelINS_4gemm6kernel13GemmUniversalIN4cute5tupleIJiiiiEEENS1_10collective13CollectiveMmaINS1_34MainloopSm90TmaGmmaWarpSpecializedILi2ENS5_IJNS4_1CILi2EEESB_NSA_ILi1EEEEEENS1_35KernelTmaWarpSpecializedCooperativeEEENS5_IJNSA_ILi256EEENSA_ILi64EEENSA_ILi128EEEEEENS_10bfloat16_tENS5_IJlSC_lEEESK_SL_NS4_8TiledMMAINS4_8MMA_AtomIJNS4_4SM904GMMA27MMA_64x64x16_F32BF16BF16_SSILNSP_5MajorE0ELSR_0ELNSP_7ScaleInE1ELSS_1EEEEEENS4_6LayoutINS5_IJSB_SC_SC_EEENS5_IJSC_NSA_ILi0EEESX_EEEEENS5_IJNS4_10UnderscoreES10_S10_EEEEENS4_23SM90_TMA_LOAD_MULTICASTENS4_14ComposedLayoutINS4_7SwizzleILi3ELi4ELi3EEENS4_18smem_ptr_flag_bitsILi16EEENSV_INS5_IJNSA_ILi8EEESH_EEENS5_IJSH_SC_EEEEEEEvNS4_8identityES13_S1D_vS1E_EENS_8epilogue10collective6detail29Sm90TmaWarpSpecializedAdapterINS1H_15DefaultEpilogueISK_SL_SL_NS1G_6thread17LinearCombinationISK_Li1EffLNS1L_9ScaleType4KindE0ELNS_15FloatRoundStyleE2ESK_EENS1_15EpilogueDefaultEEEEEvvEEEEvNT_6ParamsE,"ax",@progbits
	.align	128
.text._ZN7cutlass13device_kernelINS_4gemm6kernel13GemmUniversalIN4cute5tupleIJiiiiEEENS1_10collective13CollectiveMmaINS1_34MainloopSm90TmaGmmaWarpSpecializedILi2ENS5_IJNS4_1CILi2EEESB_NSA_ILi1EEEEEENS1_35KernelTmaWarpSpecializedCooperativeEEENS5_IJNSA_ILi256EEENSA_ILi64EEENSA_ILi128EEEEEENS_10bfloat16_tENS5_IJlSC_lEEESK_SL_NS4_8TiledMMAINS4_8MMA_AtomIJNS4_4SM904GMMA27MMA_64x64x16_F32BF16BF16_SSILNSP_5MajorE0ELSR_0ELNSP_7ScaleInE1ELSS_1EEEEEENS4_6LayoutINS5_IJSB_SC_SC_EEENS5_IJSC_NSA_ILi0EEESX_EEEEENS5_IJNS4_10UnderscoreES10_S10_EEEEENS4_23SM90_TMA_LOAD_MULTICASTENS4_14ComposedLayoutINS4_7SwizzleILi3ELi4ELi3EEENS4_18smem_ptr_flag_bitsILi16EEENSV_INS5_IJNSA_ILi8EEESH_EEENS5_IJSH_SC_EEEEEEEvNS4_8identityES13_S1D_vS1E_EENS_8epilogue10collective6detail29Sm90TmaWarpSpecializedAdapterINS1H_15DefaultEpilogueISK_SL_SL_NS1G_6thread17LinearCombinationISK_Li1EffLNS1L_9ScaleType4KindE0ELNS_15FloatRoundStyleE2ESK_EENS1_15EpilogueDefaultEEEEEvvEEEEvNT_6ParamsE:
        .type           _ZN7cutlass13device_kernelINS_4gemm6kernel13GemmUniversalIN4cute5tupleIJiiiiEEENS1_10collective13CollectiveMmaINS1_34MainloopSm90TmaGmmaWarpSpecializedILi2ENS5_IJNS4_1CILi2EEESB_NSA_ILi1EEEEEENS1_35KernelTmaWarpSpecializedCooperativeEEENS5_IJNSA_ILi256EEENSA_ILi64EEENSA_ILi128EEEEEENS_10bfloat16_tENS5_IJlSC_lEEESK_SL_NS4_8TiledMMAINS4_8MMA_AtomIJNS4_4SM904GMMA27MMA_64x64x16_F32BF16BF16_SSILNSP_5MajorE0ELSR_0ELNSP_7ScaleInE1ELSS_1EEEEEENS4_6LayoutINS5_IJSB_SC_SC_EEENS5_IJSC_NSA_ILi0EEESX_EEEEENS5_IJNS4_10UnderscoreES10_S10_EEEEENS4_23SM90_TMA_LOAD_MULTICASTENS4_14ComposedLayoutINS4_7SwizzleILi3ELi4ELi3EEENS4_18smem_ptr_flag_bitsILi16EEENSV_INS5_IJNSA_ILi8EEESH_EEENS5_IJSH_SC_EEEEEEEvNS4_8identityES13_S1D_vS1E_EENS_8epilogue10collective6detail29Sm90TmaWarpSpecializedAdapterINS1H_15DefaultEpilogueISK_SL_SL_NS1G_6thread17LinearCombinationISK_Li1EffLNS1L_9ScaleType4KindE0ELNS_15FloatRoundStyleE2ESK_EENS1_15EpilogueDefaultEEEEEvvEEEEvNT_6ParamsE,@function
        .size           _ZN7cutlass13device_kernelINS_4gemm6kernel13GemmUniversalIN4cute5tupleIJiiiiEEENS1_10collective13CollectiveMmaINS1_34MainloopSm90TmaGmmaWarpSpecializedILi2ENS5_IJNS4_1CILi2EEESB_NSA_ILi1EEEEEENS1_35KernelTmaWarpSpecializedCooperativeEEENS5_IJNSA_ILi256EEENSA_ILi64EEENSA_ILi128EEEEEENS_10bfloat16_tENS5_IJlSC_lEEESK_SL_NS4_8TiledMMAINS4_8MMA_AtomIJNS4_4SM904GMMA27MMA_64x64x16_F32BF16BF16_SSILNSP_5MajorE0ELSR_0ELNSP_7ScaleInE1ELSS_1EEEEEENS4_6LayoutINS5_IJSB_SC_SC_EEENS5_IJSC_NSA_ILi0EEESX_EEEEENS5_IJNS4_10UnderscoreES10_S10_EEEEENS4_23SM90_TMA_LOAD_MULTICASTENS4_14ComposedLayoutINS4_7SwizzleILi3ELi4ELi3EEENS4_18smem_ptr_flag_bitsILi16EEENSV_INS5_IJNSA_ILi8EEESH_EEENS5_IJSH_SC_EEEEEEEvNS4_8identityES13_S1D_vS1E_EENS_8epilogue10collective6detail29Sm90TmaWarpSpecializedAdapterINS1H_15DefaultEpilogueISK_SL_SL_NS1G_6thread17LinearCombinationISK_Li1EffLNS1L_9ScaleType4KindE0ELNS_15FloatRoundStyleE2ESK_EENS1_15EpilogueDefaultEEEEEvvEEEEvNT_6ParamsE,(.L_x_191 - _ZN7cutlass13device_kernelINS_4gemm6kernel13GemmUniversalIN4cute5tupleIJiiiiEEENS1_10collective13CollectiveMmaINS1_34MainloopSm90TmaGmmaWarpSpecializedILi2ENS5_IJNS4_1CILi2EEESB_NSA_ILi1EEEEEENS1_35KernelTmaWarpSpecializedCooperativeEEENS5_IJNSA_ILi256EEENSA_ILi64EEENSA_ILi128EEEEEENS_10bfloat16_tENS5_IJlSC_lEEESK_SL_NS4_8TiledMMAINS4_8MMA_AtomIJNS4_4SM904GMMA27MMA_64x64x16_F32BF16BF16_SSILNSP_5MajorE0ELSR_0ELNSP_7ScaleInE1ELSS_1EEEEEENS4_6LayoutINS5_IJSB_SC_SC_EEENS5_IJSC_NSA_ILi0EEESX_EEEEENS5_IJNS4_10UnderscoreES10_S10_EEEEENS4_23SM90_TMA_LOAD_MULTICASTENS4_14ComposedLayoutINS4_7SwizzleILi3ELi4ELi3EEENS4_18smem_ptr_flag_bitsILi16EEENSV_INS5_IJNSA_ILi8EEESH_EEENS5_IJSH_SC_EEEEEEEvNS4_8identityES13_S1D_vS1E_EENS_8epilogue10collective6detail29Sm90TmaWarpSpecializedAdapterINS1H_15DefaultEpilogueISK_SL_SL_NS1G_6thread17LinearCombinationISK_Li1EffLNS1L_9ScaleType4KindE0ELNS_15FloatRoundStyleE2ESK_EENS1_15EpilogueDefaultEEEEEvvEEEEvNT_6ParamsE)
        .other          _ZN7cutlass13device_kernelINS_4gemm6kernel13GemmUniversalIN4cute5tupleIJiiiiEEENS1_10collective13CollectiveMmaINS1_34MainloopSm90TmaGmmaWarpSpecializedILi2ENS5_IJNS4_1CILi2EEESB_NSA_ILi1EEEEEENS1_35KernelTmaWarpSpecializedCooperativeEEENS5_IJNSA_ILi256EEENSA_ILi64EEENSA_ILi128EEEEEENS_10bfloat16_tENS5_IJlSC_lEEESK_SL_NS4_8TiledMMAINS4_8MMA_AtomIJNS4_4SM904GMMA27MMA_64x64x16_F32BF16BF16_SSILNSP_5MajorE0ELSR_0ELNSP_7ScaleInE1ELSS_1EEEEEENS4_6LayoutINS5_IJSB_SC_SC_EEENS5_IJSC_NSA_ILi0EEESX_EEEEENS5_IJNS4_10UnderscoreES10_S10_EEEEENS4_23SM90_TMA_LOAD_MULTICASTENS4_14ComposedLayoutINS4_7SwizzleILi3ELi4ELi3EEENS4_18smem_ptr_flag_bitsILi16EEENSV_INS5_IJNSA_ILi8EEESH_EEENS5_IJSH_SC_EEEEEEEvNS4_8identityES13_S1D_vS1E_EENS_8epilogue10collective6detail29Sm90TmaWarpSpecializedAdapterINS1H_15DefaultEpilogueISK_SL_SL_NS1G_6thread17LinearCombinationISK_Li1EffLNS1L_9ScaleType4KindE0ELNS_15FloatRoundStyleE2ESK_EENS1_15EpilogueDefaultEEEEEvvEEEEvNT_6ParamsE,@"STO_CUDA_ENTRY STV_DEFAULT"
_ZN7cutlass13device_kernelINS_4gemm6kernel13GemmUniversalIN4cute5tupleIJiiiiEEENS1_10collective13CollectiveMmaINS1_34MainloopSm90TmaGmmaWarpSpecializedILi2ENS5_IJNS4_1CILi2EEESB_NSA_ILi1EEEEEENS1_35KernelTmaWarpSpecializedCooperativeEEENS5_IJNSA_ILi256EEENSA_ILi64EEENSA_ILi128EEEEEENS_10bfloat16_tENS5_IJlSC_lEEESK_SL_NS4_8TiledMMAINS4_8MMA_AtomIJNS4_4SM904GMMA27MMA_64x64x16_F32BF16BF16_SSILNSP_5MajorE0ELSR_0ELNSP_7ScaleInE1ELSS_1EEEEEENS4_6LayoutINS5_IJSB_SC_SC_EEENS5_IJSC_NSA_ILi0EEESX_EEEEENS5_IJNS4_10UnderscoreES10_S10_EEEEENS4_23SM90_TMA_LOAD_MULTICASTENS4_14ComposedLayoutINS4_7SwizzleILi3ELi4ELi3EEENS4_18smem_ptr_flag_bitsILi16EEENSV_INS5_IJNSA_ILi8EEESH_EEENS5_IJSH_SC_EEEEEEEvNS4_8identityES13_S1D_vS1E_EENS_8epilogue10collective6detail29Sm90TmaWarpSpecializedAdapterINS1H_15DefaultEpilogueISK_SL_SL_NS1G_6thread17LinearCombinationISK_Li1EffLNS1L_9ScaleType4KindE0ELNS_15FloatRoundStyleE2ESK_EENS1_15EpilogueDefaultEEEEEvvEEEEvNT_6ParamsE:
[----:B------:R-:W0:Y:S01]  /*0000*/  LDC R1, c[0x0][0x28] ;  /* 0x00000a00ff017b82 */ /* 0x000e220000000800 */
[----:B------:R-:W1:Y:S01]  /*0010*/  S2R R98, SR_TID.X ;  /* 0x0000000000627919 */ /* 0x000e620000002100 */
[----:B------:R-:W-:Y:S01]  /*0020*/  ELECT P0, URZ, PT ;  /* 0x00000000003f782f */ /* 0x000fe20003800000 */
[----:B------:R-:W-:Y:S01]  /*0030*/  BSSY B0, `(.L_x_0) ;  /* 0x000000f000007945 */ /* 0x000fe20003800000 */
[--C-:B-1----:R-:W-:Y:S02]  /*0040*/  SHF.R.U32.HI R0, RZ, 0x5, R98.reuse ;  /* 0x00000005ff007819 */ /* 0x102fe40000011662 */
[----:B------:R-:W-:-:S03]  /*0050*/  SHF.R.U32.HI R6, RZ, 0x7, R98 ;  /* 0x00000007ff067819 */ /* 0x000fc60000011662 */
[----:B------:R-:W1:Y:S04]  /*0060*/  SHFL.IDX PT, R2, R0, RZ, 0x1f ;  /* 0x00001fff00027589 */ /* 0x000e6800000e0000 */
[----:B------:R2:W3:Y:S01]  /*0070*/  SHFL.IDX PT, R5, R6, RZ, 0x1f ;  /* 0x00001fff06057589 */ /* 0x0004e200000e0000 */
[----:B-1----:R-:W-:-:S13]  /*0080*/  ISETP.NE.OR P0, PT, R2, RZ, !P0 ;  /* 0x000000ff0200720c */ /* 0x002fda0004705670 */
[----:B0-23--:R-:W-:Y:S05]  /*0090*/  @P0 BRA `(.L_x_1) ;  /* 0x0000000000200947 */ /* 0x00dfea0003800000 */
[----:B------:R-:W-:Y:S02]  /*00a0*/  ULDC.64 UR4, c[0x0][0x198] ;  /* 0x0000660000047ab9 */ /* 0x000fe40000000a00 */
[----:B------:R-:W-:Y:S02]  /*00b0*/  UIADD3 UR6, UP0, UR4, 0xf0, URZ ;  /* 0x000000f004067890 */ /* 0x000fe4000ff1e03f */
[----:B------:R-:W-:Y:S02]  /*00c0*/  UIADD3 UR4, UP1, UR4, 0x1f0, URZ ;  /* 0x000001f004047890 */ /* 0x000fe4000ff3e03f */
[----:B------:R-:W-:Y:S02]  /*00d0*/  UIADD3.X UR7, URZ, UR5, URZ, UP0, !UPT ;  /* 0x000000053f077290 */ /* 0x000fe400087fe43f */
[----:B------:R-:W-:-:S07]  /*00e0*/  UIADD3.X UR5, URZ, UR5, URZ, UP1, !UPT ;  /* 0x000000053f057290 */ /* 0x000fce0008ffe43f */
[----:B------:R0:W-:Y:S02]  /*00f0*/  UTMACCTL.PF [UR6] ;  /* 0x00000000060079b9 */ /* 0x0001e40008040000 */
[----:B------:R0:W-:Y:S02]  /*0100*/  UTMACCTL.PF [UR4] ;  /* 0x00000000040079b9 */ /* 0x0001e40008040000 */
[----:B0-----:R-:W-:Y:S01]  /*0110*/  NOP ;  /* 0x0000000000007918 */ /* 0x001fe20000000000 */
.L_x_1:
[----:B------:R-:W-:Y:S05]  /*0120*/  BSYNC B0 ;  /* 0x0000000000007941 */ /* 0x000fea0003800000 */
.L_x_0:
[----:B------:R-:W0:Y:S02]  /*0130*/  SHFL.IDX PT, R3, R0, RZ, 0x1f ;  /* 0x00001fff00037589 */ /* 0x000e2400000e0000 */
[----:B0-----:R-:W-:-:S13]  /*0140*/  ISETP.NE.AND P0, PT, R3, RZ, PT ;  /* 0x000000ff0300720c */ /* 0x001fda0003f05270 */
[----:B------:R-:W-:Y:S05]  /*0150*/  @P0 BRA `(.L_x_2) ;  /* 0x0000000000480947 */ /* 0x000fea0003800000 */
[----:B------:R-:W0:Y:S01]  /*0160*/  S2UR UR8, SR_CgaCtaId ;  /* 0x00000000000879c3 */ /* 0x000e220000008800 */
[----:B------:R-:W-:Y:S01]  /*0170*/  UMOV UR4, 0x400 ;  /* 0x0000040000047882 */ /* 0x000fe20000000000 */
[----:B------:R-:W-:Y:S01]  /*0180*/  UMOV UR5, 0x1 ;  /* 0x0000000100057882 */ /* 0x000fe20000000000 */
[----:B------:R-:W-:Y:S01]  /*0190*/  UMOV UR6, 0x6 ;  /* 0x0000000600067882 */ /* 0x000fe20000000000 */
[----:B------:R-:W-:Y:S01]  /*01a0*/  ELECT P0, URZ, PT ;  /* 0x00000000003f782f */ /* 0x000fe20003800000 */
[----:B------:R-:W-:-:S04]  /*01b0*/  UIADD3 UR6, -UR6, 0x100000, URZ ;  /* 0x0010000006067890 */ /* 0x000fc8000fffe13f */
[----:B------:R-:W-:Y:S02]  /*01c0*/  USHF.L.U32 UR7, UR6, 0xb, URZ ;  /* 0x0000000b06077899 */ /* 0x000fe4000800063f */
[----:B------:R-:W-:Y:S02]  /*01d0*/  USHF.L.U32 UR6, UR6, 0x1, URZ ;  /* 0x0000000106067899 */ /* 0x000fe4000800063f */
[----:B0-----:R-:W-:Y:S02]  /*01e0*/  ULEA UR8, UR8, UR4, 0x18 ;  /* 0x0000000408087291 */ /* 0x001fe4000f8ec03f */
[----:B------:R-:W-:-:S04]  /*01f0*/  UIADD3 UR4, -UR5, 0x100000, URZ ;  /* 0x0010000005047890 */ /* 0x000fc8000fffe13f */
[----:B------:R-:W-:Y:S02]  /*0200*/  USHF.L.U32 UR5, UR4, 0xb, URZ ;  /* 0x0000000b04057899 */ /* 0x000fe4000800063f */
[----:B------:R-:W-:Y:S01]  /*0210*/  USHF.L.U32 UR4, UR4, 0x1, URZ ;  /* 0x0000000104047899 */ /* 0x000fe2000800063f */
[----:B------:R-:W0:Y:S11]  /*0220*/  FENCE.VIEW.ASYNC.S ;  /* 0x00000000000073c6 */ /* 0x000e360000000000 */
[----:B0-----:R0:W1:Y:S01]  /*0230*/  SYNCS.EXCH.64 URZ, [UR8], UR4 ;  /* 0x00000004083f75b2 */ /* 0x0010620008000100 */
[----:B------:R0:W2:Y:S01]  /*0240*/  SYNCS.EXCH.64 URZ, [UR8+0x10], UR6 ;  /* 0x00001006083f75b2 */ /* 0x0000a20008000100 */
[----:B------:R0:W3:Y:S01]  /*0250*/  SYNCS.EXCH.64 URZ, [UR8+0x8], UR4 ;  /* 0x00000804083f75b2 */ /* 0x0000e20008000100 */
[----:B------:R0:W4:Y:S01]  /*0260*/  SYNCS.EXCH.64 URZ, [UR8+0x18], UR6 ;  /* 0x00001806083f75b2 */ /* 0x0001220008000100 */
[----:B------:R-:W-:Y:S01]  /*0270*/  NOP ;  /* 0x0000000000007918 */ /* 0x000fe20000000000 */
.L_x_2:
[----:B------:R-:W-:Y:S01]  /*0280*/  SHF.R.S32.HI R7, RZ, 0x1f, R98 ;  /* 0x0000001fff077819 */ /* 0x000fe20000011462 */
[----:B------:R-:W5:Y:S01]  /*0290*/  SHFL.IDX PT, R0, R0, RZ, 0x1f ;  /* 0x00001fff00007589 */ /* 0x000f6200000e0000 */
[----:B0-----:R-:W0:Y:S01]  /*02a0*/  S2UR UR8, SR_CTAID.X ;  /* 0x00000000000879c3 */ /* 0x001e220000002500 */
[----:B------:R-:W-:Y:S02]  /*02b0*/  ELECT P0, URZ, PT ;  /* 0x00000000003f782f */ /* 0x000fe40003800000 */
[----:B------:R-:W-:Y:S01]  /*02c0*/  LEA.HI R7, R7, R98, RZ, 0x7 ;  /* 0x0000006207077211 */ /* 0x000fe200078f38ff */
[----:B------:R-:W1:Y:S01]  /*02d0*/  S2R R4, SR_CTAID.Y ;  /* 0x0000000000047919 */ /* 0x000e620000002600 */
[----:B------:R-:W-:Y:S01]  /*02e0*/  SHF.R.S32.HI R10, RZ, 0x1f, R3 ;  /* 0x0000001fff0a7819 */ /* 0x000fe20000011403 */
[----:B------:R-:W-:Y:S01]  /*02f0*/  ULDC UR4, c[0x0][0x150] ;  /* 0x0000540000047ab9 */ /* 0x000fe20000000800 */
[----:B------:R-:W-:Y:S01]  /*0300*/  LOP3.LUT R7, R7, 0xffffff80, RZ, 0xc0, !PT ;  /* 0xffffff8007077812 */ /* 0x000fe200078ec0ff */
[----:B------:R-:W-:Y:S01]  /*0310*/  NOP ;  /* 0x0000000000007918 */ /* 0x000fe20000000000 */
[----:B------:R-:W-:Y:S01]  /*0320*/  LEA.HI R10, R10, R3, RZ, 0x2 ;  /* 0x000000030a0a7211 */ /* 0x000fe200078f10ff */
[----:B------:R-:W2:Y:S01]  /*0330*/  LDC R12, c[0x0][0x144] ;  /* 0x00005100ff0c7b82 */ /* 0x000ea20000000800 */
[----:B------:R-:W-:Y:S01]  /*0340*/  NOP ;  /* 0x0000000000007918 */ /* 0x000fe20000000000 */
[----:B------:R-:W-:Y:S01]  /*0350*/  IMAD.IADD R8, R98, 0x1, -R7 ;  /* 0x0000000162087824 */ /* 0x000fe200078e0a07 */
[----:B------:R-:W-:Y:S01]  /*0360*/  LOP3.LUT R10, R10, 0x3ffffffc, RZ, 0xc0, !PT ;  /* 0x3ffffffc0a0a7812 */ /* 0x000fe200078ec0ff */
[----:B------:R-:W-:Y:S01]  /*0370*/  IMAD.MOV.U32 R19, RZ, RZ, 0x1 ;  /* 0x00000001ff137424 */ /* 0x000fe200078e00ff */
[----:B------:R-:W-:-:S02]  /*0380*/  ISETP.NE.AND P3, PT, R5, RZ, PT ;  /* 0x000000ff0500720c */ /* 0x000fc40003f65270 */
[----:B------:R-:W-:Y:S01]  /*0390*/  SHF.R.S32.HI R7, RZ, 0x1f, R8 ;  /* 0x0000001fff077819 */ /* 0x000fe20000011408 */
[----:B------:R-:W-:Y:S01]  /*03a0*/  IMAD.IADD R10, R3, 0x1, -R10 ;  /* 0x00000001030a7824 */ /* 0x000fe200078e0a0a */
[----:B------:R-:W3:Y:S02]  /*03b0*/  LDC R14, c[0x0][0x140] ;  /* 0x00005000ff0e7b82 */ /* 0x000ee40000000800 */
[----:B------:R-:W-:Y:S02]  /*03c0*/  LEA.HI R7, R7, R8, RZ, 0x3 ;  /* 0x0000000807077211 */ /* 0x000fe400078f18ff */
[----:B-----5:R-:W-:Y:S02]  /*03d0*/  ISETP.NE.OR P0, PT, R0, RZ, !P0 ;  /* 0x000000ff0000720c */ /* 0x020fe40004705670 */
[--C-:B------:R-:W-:Y:S02]  /*03e0*/  SHF.R.S32.HI R0, RZ, 0x3, R7.reuse ;  /* 0x00000003ff007819 */ /* 0x100fe40000011407 */
[----:B------:R-:W-:-:S02]  /*03f0*/  SHF.R.S32.HI R7, RZ, 0x1f, R7 ;  /* 0x0000001fff077819 */ /* 0x000fc40000011407 */
[----:B0-----:R-:W-:Y:S02]  /*0400*/  I2FP.F32.U32 R9, UR8 ;  /* 0x0000000800097c45 */ /* 0x001fe40008201000 */
[----:B------:R-:W-:-:S03]  /*0410*/  LEA.HI R7, R7, R0, RZ, 0x2 ;  /* 0x0000000007077211 */ /* 0x000fc600078f10ff */
[----:B------:R-:W-:Y:S01]  /*0420*/  FMUL R9, R9, UR4 ;  /* 0x0000000409097c20 */ /* 0x000fe20008400000 */
[----:B------:R-:W-:Y:S01]  /*0430*/  LOP3.LUT R7, R7, 0xfffffffc, RZ, 0xc0, !PT ;  /* 0xfffffffc07077812 */ /* 0x000fe200078ec0ff */
[----:B------:R-:W-:Y:S01]  /*0440*/  VOTEU.ALL UP0, P0 ;  /* 0x00000000003f7886 */ /* 0x000fe20000000000 */
[----:B-1----:R-:W-:Y:S01]  /*0450*/  I2FP.F32.U32 R3, R4 ;  /* 0x0000000400037245 */ /* 0x002fe20000201000 */
[----:B------:R-:W-:Y:S01]  /*0460*/  ULDC UR4, c[0x0][0x154] ;  /* 0x0000550000047ab9 */ /* 0x000fe20000000800 */
[----:B------:R-:W-:Y:S01]  /*0470*/  VOTEU.ALL UP1, P0 ;  /* 0x00000000003f7886 */ /* 0x000fe20000020000 */
[----:B------:R-:W0:Y:S01]  /*0480*/  F2I.U32.TRUNC.NTZ R9, R9 ;  /* 0x0000000900097305 */ /* 0x000e22000020f000 */
[----:B------:R-:W-:Y:S01]  /*0490*/  IMAD.IADD R7, R0, 0x1, -R7 ;  /* 0x0000000100077824 */ /* 0x000fe200078e0a07 */
[----:B------:R-:W1:Y:S01]  /*04a0*/  @!UP0 S2UR UR7, SR_CgaCtaId ;  /* 0x00000000000789c3 */ /* 0x000e620000008800 */
[----:B------:R-:W-:Y:S01]  /*04b0*/  FMUL R13, R3, UR4 ;  /* 0x00000004030d7c20 */ /* 0x000fe20008400000 */
[----:B------:R-:W-:Y:S01]  /*04c0*/  UMOV UR4, 0x20 ;  /* 0x0000002000047882 */ /* 0x000fe20000000000 */
[----:B------:R-:W-:Y:S01]  /*04d0*/  IMAD R10, R10, 0x4, R7 ;  /* 0x000000040a0a7824 */ /* 0x000fe200078e0207 */
[----:B------:R-:W-:Y:S01]  /*04e0*/  @!UP0 UMOV UR6, 0x400 ;  /* 0x0000040000068882 */ /* 0x000fe20000000000 */
[----:B------:R-:W-:-:S04]  /*04f0*/  @!UP0 UIADD3 UR4, -UR4, 0x100000, URZ ;  /* 0x0010000004048890 */ /* 0x000fc8000fffe13f */
[----:B------:R-:W-:Y:S02]  /*0500*/  @!UP0 USHF.L.U32 UR5, UR4, 0xb, URZ ;  /* 0x0000000b04058899 */ /* 0x000fe4000800063f */
[----:B------:R-:W-:Y:S01]  /*0510*/  @!UP0 USHF.L.U32 UR4, UR4, 0x1, URZ ;  /* 0x0000000104048899 */ /* 0x000fe2000800063f */
[----:B---3--:R-:W-:Y:S01]  /*0520*/  ISETP.EQ.U32.AND P2, PT, R14, 0x1, PT ;  /* 0x000000010e00780c */ /* 0x008fe20003f42070 */
[----:B------:R-:W3:Y:S01]  /*0530*/  F2I.U32.TRUNC.NTZ R13, R13 ;  /* 0x0000000d000d7305 */ /* 0x000ee2000020f000 */
[----:B------:R-:W-:Y:S01]  /*0540*/  LEA.HI R0, R10, R10, RZ, 0x1 ;  /* 0x0000000a0a007211 */ /* 0x000fe200078f08ff */
[----:B------:R-:W5:Y:S03]  /*0550*/  LDC R7, c[0x0][0x148] ;  /* 0x00005200ff077b82 */ /* 0x000f660000000800 */
[----:B------:R-:W-:Y:S01]  /*0560*/  LOP3.LUT R11, R0, 0xfffffffe, RZ, 0xc0, !PT ;  /* 0xfffffffe000b7812 */ /* 0x000fe200078ec0ff */
[----:B0-----:R-:W-:Y:S01]  /*0570*/  IMAD.MOV R15, RZ, RZ, -R9 ;  /* 0x000000ffff0f7224 */ /* 0x001fe200078e0a09 */
[----:B------:R-:W-:-:S03]  /*0580*/  SHF.R.S32.HI R9, RZ, 0x1f, R2 ;  /* 0x0000001fff097819 */ /* 0x000fc60000011402 */
[----:B--2---:R-:W-:Y:S01]  /*0590*/  IMAD R3, R12, R15, UR8 ;  /* 0x000000080c037e24 */ /* 0x004fe2000f8e020f */
[----:B------:R-:W-:Y:S01]  /*05a0*/  LEA.HI R9, R9, R2, RZ, 0x2 ;  /* 0x0000000209097211 */ /* 0x000fe200078f10ff */
[C---:B------:R-:W-:Y:S02]  /*05b0*/  IMAD.IADD R0, R10.reuse, 0x1, -R11 ;  /* 0x000000010a007824 */ /* 0x040fe400078e0a0b */
[----:B------:R-:W-:Y:S01]  /*05c0*/  IMAD.SHL.U32 R11, R10, 0x4, RZ ;  /* 0x000000040a0b7824 */ /* 0x000fe200078e00ff */
[----:B------:R-:W-:Y:S01]  /*05d0*/  LOP3.LUT R9, R9, 0xfffffffc, RZ, 0xc0, !PT ;  /* 0xfffffffc09097812 */ /* 0x000fe200078ec0ff */
[----:B---3--:R-:W-:Y:S01]  /*05e0*/  IMAD.MOV R20, RZ, RZ, -R13 ;  /* 0x000000ffff147224 */ /* 0x008fe200078e0a0d */
[----:B------:R-:W-:Y:S01]  /*05f0*/  ISETP.NE.AND P4, PT, R0, R3, PT ;  /* 0x000000030000720c */ /* 0x000fe20003f85270 */
[----:B-1----:R-:W-:Y:S01]  /*0600*/  @!UP0 ULEA UR6, UR7, UR6, 0x18 ;  /* 0x0000000607068291 */ /* 0x002fe2000f8ec03f */
[----:B------:R-:W-:Y:S01]  /*0610*/  LOP3.LUT R22, R10, 0xc, R11, 0x78, !PT ;  /* 0x0000000c0a167812 */ /* 0x000fe200078e780b */
[----:B------:R-:W-:Y:S01]  /*0620*/  IMAD.IADD R0, R2, 0x1, -R9 ;  /* 0x0000000102007824 */ /* 0x000fe200078e0a09 */
[----:B------:R-:W-:Y:S01]  /*0630*/  VOTEU.ALL UP0, P0 ;  /* 0x00000000003f7886 */ /* 0x000fe20000000000 */
[----:B------:R-:W-:Y:S01]  /*0640*/  LOP3.LUT P0, RZ, R8, 0x7, RZ, 0xc0, !PT ;  /* 0x0000000708ff7812 */ /* 0x000fe2000780c0ff */
[----:B------:R-:W-:Y:S01]  /*0650*/  VIADD R10, R5, 0xffffffff ;  /* 0xffffffff050a7836 */ /* 0x000fe20000000000 */
[----:B------:R-:W-:-:S02]  /*0660*/  LOP3.LUT R11, R98, 0x7f, RZ, 0xc0, !PT ;  /* 0x0000007f620b7812 */ /* 0x000fc400078ec0ff */
[----:B------:R-:W-:Y:S01]  /*0670*/  ISETP.NE.AND P1, PT, R0, 0x3, PT ;  /* 0x000000030000780c */ /* 0x000fe20003f25270 */
[----:B-----5:R-:W-:Y:S01]  /*0680*/  IMAD R9, R7, R20, R4 ;  /* 0x0000001407097224 */ /* 0x020fe200078e0204 */
[C---:B------:R-:W-:Y:S02]  /*0690*/  ISETP.LT.U32.AND P0, PT, R22.reuse, 0x4, !P0 ;  /* 0x000000041600780c */ /* 0x040fe40004701070 */
[----:B------:R-:W-:Y:S01]  /*06a0*/  @P4 LEA.HI R2, R22, R22, RZ, 0x1 ;  /* 0x0000001616024211 */ /* 0x000fe200078f08ff */
[----:B------:R-:W0:Y:S02]  /*06b0*/  FENCE.VIEW.ASYNC.S ;  /* 0x00000000000073c6 */ /* 0x000e240000000000 */
[----:B0-----:R0:W1:Y:S01]  /*06c0*/  @!UP0 SYNCS.EXCH.64 URZ, [UR6+0x30], UR4 ;  /* 0x00003004063f85b2 */ /* 0x0010620008000100 */
[----:B------:R-:W-:Y:S02]  /*06d0*/  ISETP.EQ.OR P1, PT, R0, RZ, !P1 ;  /* 0x000000ff0000720c */ /* 0x000fe40004f22670 */
[----:B------:R-:W-:-:S02]  /*06e0*/  @P4 SHF.R.S32.HI R2, RZ, 0x1, R2 ;  /* 0x00000001ff024819 */ /* 0x000fc40000011402 */
[----:B------:R-:W-:Y:S02]  /*06f0*/  ISETP.EQ.AND P1, PT, R5, RZ, P1 ;  /* 0x000000ff0500720c */ /* 0x000fe40000f22270 */
[----:B------:R-:W-:Y:S02]  /*0700*/  @P4 ISETP.NE.AND P5, PT, R2, R9, PT ;  /* 0x000000090200420c */ /* 0x000fe40003fa5270 */
[----:B------:R-:W-:Y:S02]  /*0710*/  ISETP.GE.U32.AND P6, PT, R10, 0x2, PT ;  /* 0x000000020a00780c */ /* 0x000fe40003fc6070 */
[----:B------:R-:W-:Y:S02]  /*0720*/  SEL R2, RZ, 0x1, !P0 ;  /* 0x00000001ff027807 */ /* 0x000fe40004000000 */
[----:B------:R-:W-:Y:S02]  /*0730*/  @P4 SEL R19, RZ, 0x1, P5 ;  /* 0x00000001ff134807 */ /* 0x000fe40002800000 */
[----:B------:R-:W-:Y:S01]  /*0740*/  SEL R18, RZ, 0x1, !P1 ;  /* 0x00000001ff127807 */ /* 0x000fe20004800000 */
[----:B------:R0:W2:Y:S01]  /*0750*/  @!UP1 SYNCS.EXCH.64 URZ, [UR6+0x38], UR4 ;  /* 0x00003804063f95b2 */ /* 0x0000a20008000100 */
[----:B------:R-:W-:Y:S01]  /*0760*/  LOP3.LUT R19, R19, R2, RZ, 0xc0, !PT ;  /* 0x0000000213137212 */ /* 0x000fe200078ec0ff */
[----:B------:R-:W-:Y:S01]  /*0770*/  NOP ;  /* 0x0000000000007918 */ /* 0x000fe20000000000 */
[----:B------:R-:W-:Y:S01]  /*0780*/  SEL R18, R18, 0x2, P6 ;  /* 0x0000000212127807 */ /* 0x000fe20003000000 */
[----:B------:R-:W-:Y:S06]  /*0790*/  @!P2 BRA `(.L_x_3) ;  /* 0x000000000008a947 */ /* 0x000fec0003800000 */
[----:B-12-4-:R-:W-:Y:S01]  /*07a0*/  UCGABAR_ARV ;  /* 0x00000000000079c7 */ /* 0x016fe20008000000 */
[----:B------:R-:W-:Y:S05]  /*07b0*/  BRA `(.L_x_4) ;  /* 0x0000000000047947 */ /* 0x000fea0003800000 */
.L_x_3:
[----:B-12-4-:R-:W-:Y:S01]  /*07c0*/  NOP ;  /* 0x0000000000007918 */ /* 0x016fe20000000000 */
.L_x_4:
[----:B------:R-:W1:Y:S01]  /*07d0*/  LDC R2, c[0x0][0x65c] ;  /* 0x00019700ff027b82 */ /* 0x000e620000000800 */
[----:B------:R-:W-:Y:S01]  /*07e0*/  LOP3.LUT R5, R5, 0xfffff7ff, RZ, 0xc0, !PT ;  /* 0xfffff7ff05057812 */ /* 0x000fe200078ec0ff */
[----:B------:R-:W-:Y:S02]  /*07f0*/  IMAD.U32 R8, RZ, RZ, UR8 ;  /* 0x00000008ff087e24 */ /* 0x000fe4000f8e00ff */
[----:B------:R-:W-:Y:S01]  /*0800*/  IMAD.MOV.U32 R9, RZ, RZ, RZ ;  /* 0x000000ffff097224 */ /* 0x000fe200078e00ff */
[----:B-1----:R-:W-:-:S13]  /*0810*/  ISETP.NE.AND P1, PT, R2, 0x1, PT ;  /* 0x000000010200780c */ /* 0x002fda0003f25270 */
[----:B------:R-:W1:Y:S01]  /*0820*/  @P1 LDC R17, c[0x0][0x10] ;  /* 0x00000400ff111b82 */ /* 0x000e620000000800 */
[----:B------:R-:W-:Y:S01]  /*0830*/  @P1 LOP3.LUT R5, R5, 0x800, RZ, 0xfc, !PT ;  /* 0x0000080005051812 */ /* 0x000fe200078efcff */
[----:B------:R-:W-:Y:S02]  /*0840*/  @P1 IMAD.MOV.U32 R5, RZ, RZ, RZ ;  /* 0x000000ffff051224 */ /* 0x000fe400078e00ff */
[----:B------:R-:W-:-:S04]  /*0850*/  @P1 IMAD.MOV.U32 R15, RZ, RZ, RZ ;  /* 0x000000ffff0f1224 */ /* 0x000fc800078e00ff */
[----:B------:R-:W2:Y:S01]  /*0860*/  @!P1 LDC R13, c[0x0][0xc] ;  /* 0x00000300ff0d9b82 */ /* 0x000ea20000000800 */
[----:B0-----:R-:W-:Y:S01]  /*0870*/  ULDC UR4, c[0x0][0xc] ;  /* 0x0000030000047ab9 */ /* 0x001fe20000000800 */
[----:B------:R-:W-:Y:S01]  /*0880*/  ULDC UR5, c[0x0][0x10] ;  /* 0x0000040000057ab9 */ /* 0x000fe20000000800 */
[----:B------:R-:W-:Y:S01]  /*0890*/  ULDC UR6, c[0x0][0x14] ;  /* 0x0000050000067ab9 */ /* 0x000fe20000000800 */
[----:B------:R-:W-:-:S04]  /*08a0*/  UIMAD.WIDE.U32 UR4, UR4, UR5, URZ ;  /* 0x00000005040472a5 */ /* 0x000fc8000f8e003f */
[----:B------:R-:W-:Y:S02]  /*08b0*/  UIMAD.WIDE.U32 UR38, UR4, UR6, URZ ;  /* 0x00000006042672a5 */ /* 0x000fe4000f8e003f */
[----:B------:R-:W-:-:S04]  /*08c0*/  UIMAD UR41, UR5, UR6, URZ ;  /* 0x00000006052972a4 */ /* 0x000fc8000f8e023f */
[----:B------:R-:W-:Y:S01]  /*08d0*/  UIADD3 UR41, UR39, UR41, URZ ;  /* 0x0000002927297290 */ /* 0x000fe2000fffe03f */
[----:B-1----:R-:W-:-:S04]  /*08e0*/  @P1 IMAD.WIDE.U32 R16, R17, UR8, R4 ;  /* 0x0000000811101c25 */ /* 0x002fc8000f8e0004 */
[----:B------:R-:W-:Y:S02]  /*08f0*/  @P1 IMAD.IADD R17, R17, 0x1, R15 ;  /* 0x0000000111111824 */ /* 0x000fe400078e020f */
[----:B--2---:R-:W-:-:S04]  /*0900*/  @!P1 IMAD.WIDE.U32 R8, R4, R13, R8 ;  /* 0x0000000d04089225 */ /* 0x004fc800078e0008 */
[----:B------:R-:W-:Y:S02]  /*0910*/  @!P1 IMAD.MOV.U32 R16, RZ, RZ, R8 ;  /* 0x000000ffff109224 */ /* 0x000fe400078e0008 */
[----:B------:R-:W-:Y:S01]  /*0920*/  @!P1 IMAD.MOV.U32 R17, RZ, RZ, R9 ;  /* 0x000000ffff119224 */ /* 0x000fe200078e0009 */
[----:B------:R-:W-:Y:S06]  /*0930*/  @!P2 BRA `(.L_x_5) ;  /* 0x00000000000ca947 */ /* 0x000fec0003800000 */
[----:B------:R-:W-:Y:S01]  /*0940*/  UCGABAR_WAIT ;  /* 0x0000000000007dc7 */ /* 0x000fe20008000000 */
[----:B------:R-:W-:Y:S01]  /*0950*/  CCTL.IVALL ;  /* 0x00000000ff00798f */ /* 0x000fe20002000000 */
[----:B------:R-:W-:Y:S05]  /*0960*/  BRA `(.L_x_6) ;  /* 0x0000000000047947 */ /* 0x000fea0003800000 */
.L_x_5:
[----:B------:R-:W-:Y:S06]  /*0970*/  BAR.SYNC.DEFER_BLOCKING 0x0 ;  /* 0x0000000000007b1d */ /* 0x000fec0000010000 */
.L_x_6:
[----:B------:R-:W-:Y:S05]  /*0980*/  @!P3 BRA `(.L_x_7) ;  /* 0x000000700084b947 */ /* 0x000fea0003800000 */
[----:B------:R-:W-:-:S13]  /*0990*/  ISETP.GT.U32.AND P0, PT, R10, 0x1, PT ;  /* 0x000000010a00780c */ /* 0x000fda0003f04070 */
[----:B------:R-:W-:Y:S05]  /*09a0*/  @P0 EXIT ;  /* 0x000000000000094d */ /* 0x000fea0003800000 */
[----:B------:R-:W-:Y:S01]  /*09b0*/  ULDC.64 UR4, c[0x0][0x650] ;  /* 0x0001940000047ab9 */ /* 0x000fe20000000a00 */
[----:B------:R-:W-:Y:S01]  /*09c0*/  PRMT R0, RZ, 0x7610, R0 ;  /* 0x00007610ff007816 */ /* 0x000fe20000000000 */
[----:B------:R-:W-:Y:S01]  /*09d0*/  IMAD.MOV.U32 R111, RZ, RZ, -0x1 ;  /* 0xffffffffff6f7424 */ /* 0x000fe200078e00ff */
[----:B------:R-:W-:Y:S01]  /*09e0*/  ISETP.GE.U32.AND P0, PT, R16, UR4, PT ;  /* 0x0000000410007c0c */ /* 0x000fe2000bf06070 */
[----:B------:R-:W-:Y:S02]  /*09f0*/  IMAD.MOV.U32 R103, RZ, RZ, -0x1 ;  /* 0xffffffffff677424 */ /* 0x000fe400078e00ff */
[----:B------:R-:W-:Y:S01]  /*0a00*/  IMAD.MOV.U32 R23, RZ, RZ, -0x1 ;  /* 0xffffffffff177424 */ /* 0x000fe200078e00ff */
[----:B------:R-:W-:-:S13]  /*0a10*/  ISETP.GE.U32.AND.EX P0, PT, R17, UR5, PT, P0 ;  /* 0x0000000511007c0c */ /* 0x000fda000bf06100 */
[----:B------:R-:W-:Y:S05]  /*0a20*/  @P0 BRA `(.L_x_8) ;  /* 0x00000004002c0947 */ /* 0x000fea0003800000 */
[----:B------:R-:W0:Y:S01]  /*0a30*/  LDC.64 R24, c[0x0][0x628] ;  /* 0x00018a00ff187b82 */ /* 0x000e220000000a00 */
[----:B------:R-:W-:Y:S02]  /*0a40*/  IMAD.MOV.U32 R8, RZ, RZ, R16 ;  /* 0x000000ffff087224 */ /* 0x000fe400078e0010 */
[----:B------:R-:W-:-:S05]  /*0a50*/  IMAD.MOV.U32 R9, RZ, RZ, R17 ;  /* 0x000000ffff097224 */ /* 0x000fca00078e0011 */
[----:B------:R-:W1:Y:S08]  /*0a60*/  LDC R0, c[0x0][0x630] ;  /* 0x00018c00ff007b82 */ /* 0x000e700000000800 */
[----:B------:R-:W2:Y:S01]  /*0a70*/  LDC.64 R26, c[0x0][0x620] ;  /* 0x00018800ff1a7b82 */ /* 0x000ea20000000a00 */
[----:B0-----:R-:W-:-:S04]  /*0a80*/  ISETP.NE.U32.AND P0, PT, R24, RZ, PT ;  /* 0x000000ff1800720c */ /* 0x001fc80003f05070 */
[----:B------:R-:W-:-:S13]  /*0a90*/  ISETP.NE.AND.EX P0, PT, R25, RZ, PT, P0 ;  /* 0x000000ff1900720c */ /* 0x000fda0003f05300 */
[----:B-12---:R-:W-:Y:S05]  /*0aa0*/  @!P0 BRA `(.L_x_9) ;  /* 0x0000000000288947 */ /* 0x006fea0003800000 */
[----:B------:R-:W0:Y:S02]  /*0ab0*/  LDC R15, c[0x0][0x634] ;  /* 0x00018d00ff0f7b82 */ /* 0x000e240000000800 */
[----:B0-----:R-:W-:-:S05]  /*0ac0*/  IADD3 R15, P0, R16, R15, RZ ;  /* 0x0000000f100f7210 */ /* 0x001fca0007f1e0ff */
[----:B------:R-:W-:-:S04]  /*0ad0*/  IMAD.X R21, RZ, RZ, R17, P0 ;  /* 0x000000ffff157224 */ /* 0x000fc800000e0611 */
[----:B------:R-:W-:-:S04]  /*0ae0*/  IMAD.WIDE.U32 R8, R21, R24, RZ ;  /* 0x0000001815087225 */ /* 0x000fc800078e00ff */
[----:B------:R-:W-:-:S04]  /*0af0*/  IMAD.WIDE.U32 R12, P0, R15, R25, R8 ;  /* 0x000000190f0c7225 */ /* 0x000fc80007800008 */
[----:B------:R-:W-:-:S04]  /*0b00*/  IMAD.WIDE.U32 R8, R15, R24, RZ ;  /* 0x000000180f087225 */ /* 0x000fc800078e00ff */
[----:B------:R-:W-:Y:S01]  /*0b10*/  IMAD.X R15, RZ, RZ, RZ, P0 ;  /* 0x000000ffff0f7224 */ /* 0x000fe200000e06ff */
[----:B------:R-:W-:Y:S01]  /*0b20*/  IADD3 RZ, P0, R9, R12, RZ ;  /* 0x0000000c09ff7210 */ /* 0x000fe20007f1e0ff */
[----:B------:R-:W-:-:S04]  /*0b30*/  IMAD.MOV.U32 R14, RZ, RZ, R13 ;  /* 0x000000ffff0e7224 */ /* 0x000fc800078e000d */
[----:B------:R-:W-:-:S08]  /*0b40*/  IMAD.WIDE.U32.X R8, R21, R25, R14, P0 ;  /* 0x0000001915087225 */ /* 0x000fd000000e040e */
.L_x_9:
[----:B------:R-:W0:Y:S01]  /*0b50*/  LDC.64 R28, c[0x0][0x640] ;  /* 0x00019000ff1c7b82 */ /* 0x000e220000000a00 */
[--C-:B------:R-:W-:Y:S01]  /*0b60*/  SHF.R.U64 R30, R8, R0, R9.reuse ;  /* 0x00000000081e7219 */ /* 0x100fe20000001209 */
[----:B------:R-:W-:Y:S01]  /*0b70*/  IMAD R20, R7, R20, R4 ;  /* 0x0000001407147224 */ /* 0x000fe200078e0204 */
[----:B------:R-:W-:Y:S02]  /*0b80*/  SHF.R.U32.HI R0, RZ, R0, R9 ;  /* 0x00000000ff007219 */ /* 0x000fe40000011609 */
[----:B------:R-:W-:-:S03]  /*0b90*/  IADD3 R5, P0, RZ, -R30, RZ ;  /* 0x8000001eff057210 */ /* 0x000fc60007f1e0ff */
[----:B------:R-:W1:Y:S02]  /*0ba0*/  LDC R12, c[0x0][0x618] ;  /* 0x00018600ff0c7b82 */ /* 0x000e640000000800 */
[----:B------:R-:W-:-:S04]  /*0bb0*/  IMAD.X R9, RZ, RZ, ~R0, P0 ;  /* 0x000000ffff097224 */ /* 0x000fc800000e0e00 */
[-C--:B------:R-:W-:Y:S02]  /*0bc0*/  IMAD R0, R9, R26.reuse, RZ ;  /* 0x0000001a09007224 */ /* 0x080fe400078e02ff */
[----:B------:R-:W2:Y:S01]  /*0bd0*/  LDC R14, c[0x0][0x608] ;  /* 0x00018200ff0e7b82 */ /* 0x000ea20000000800 */
[----:B------:R-:W-:-:S04]  /*0be0*/  IMAD.WIDE.U32 R8, R5, R26, R16 ;  /* 0x0000001a05087225 */ /* 0x000fc800078e0010 */
[----:B------:R-:W-:Y:S02]  /*0bf0*/  IMAD R5, R5, R27, R0 ;  /* 0x0000001b05057224 */ /* 0x000fe400078e0200 */
[----:B------:R-:W-:Y:S01]  /*0c00*/  IMAD.MOV.U32 R27, RZ, RZ, 0x1 ;  /* 0x00000001ff1b7424 */ /* 0x000fe200078e00ff */
[----:B------:R-:W3:Y:S01]  /*0c10*/  LDC R24, c[0x0][0x658] ;  /* 0x00019600ff187b82 */ /* 0x000ee20000000800 */
[----:B------:R-:W-:Y:S01]  /*0c20*/  IMAD.IADD R5, R9, 0x1, R5 ;  /* 0x0000000109057824 */ /* 0x000fe200078e0205 */
[----:B0-----:R-:W-:Y:S01]  /*0c30*/  ISETP.NE.U32.AND P0, PT, R28, RZ, PT ;  /* 0x000000ff1c00720c */ /* 0x001fe20003f05070 */
[----:B------:R-:W-:-:S03]  /*0c40*/  IMAD.MOV.U32 R9, RZ, RZ, -0x1 ;  /* 0xffffffffff097424 */ /* 0x000fc600078e00ff */
[----:B------:R-:W-:Y:S02]  /*0c50*/  ISETP.NE.AND.EX P0, PT, R29, RZ, PT, P0 ;  /* 0x000000ff1d00720c */ /* 0x000fe40003f05300 */
[----:B------:R-:W0:Y:S01]  /*0c60*/  LDC R21, c[0x0][0x600] ;  /* 0x00018000ff157b82 */ /* 0x000e220000000800 */
[-CC-:B-1----:R-:W-:Y:S02]  /*0c70*/  SHF.R.U64 R10, R8, R12.reuse, R5.reuse ;  /* 0x0000000c080a7219 */ /* 0x182fe40000001205 */
[----:B------:R-:W-:-:S05]  /*0c80*/  SHF.R.U32.HI R5, RZ, R12, R5 ;  /* 0x0000000cff057219 */ /* 0x000fca0000011605 */
[----:B------:R-:W1:Y:S01]  /*0c90*/  LDC R23, c[0x0][0x648] ;  /* 0x00019200ff177b82 */ /* 0x000e620000000800 */
[-CC-:B--2---:R-:W-:Y:S02]  /*0ca0*/  SHF.R.U64 R32, R10, R14.reuse, R5.reuse ;  /* 0x0000000e0a207219 */ /* 0x184fe40000001205 */
[----:B------:R-:W-:-:S05]  /*0cb0*/  SHF.R.U32.HI R5, RZ, R14, R5 ;  /* 0x0000000eff057219 */ /* 0x000fca0000011605 */
[----:B------:R-:W2:Y:S01]  /*0cc0*/  LDC R25, c[0x0][0x638] ;  /* 0x00018e00ff197b82 */ /* 0x000ea20000000800 */
[-CC-:B---3--:R-:W-:Y:S02]  /*0cd0*/  SHF.R.U64 R14, R32, R24.reuse, R5.reuse ;  /* 0x00000018200e7219 */ /* 0x188fe40000001205 */
[-C--:B------:R-:W-:Y:S02]  /*0ce0*/  SHF.L.U32 R0, R9, R24.reuse, RZ ;  /* 0x0000001809007219 */ /* 0x080fe400000006ff */
[----:B------:R-:W-:Y:S01]  /*0cf0*/  SHF.R.U32.HI R5, RZ, R24, R5 ;  /* 0x00000018ff057219 */ /* 0x000fe20000011605 */
[----:B------:R-:W-:Y:S01]  /*0d00*/  IMAD.MOV.U32 R4, RZ, RZ, R14 ;  /* 0x000000ffff047224 */ /* 0x000fe200078e000e */
[----:B------:R-:W-:Y:S01]  /*0d10*/  LOP3.LUT R7, RZ, R0, RZ, 0x33, !PT ;  /* 0x00000000ff077212 */ /* 0x000fe200078e33ff */
[----:B------:R-:W3:Y:S01]  /*0d20*/  LDC R26, c[0x0][0x610] ;  /* 0x00018400ff1a7b82 */ /* 0x000ee20000000800 */
[----:B------:R-:W-:Y:S05]  /*0d30*/  @!P0 BRA `(.L_x_10) ;  /* 0x0000000000288947 */ /* 0x000fea0003800000 */
[----:B------:R-:W4:Y:S02]  /*0d40*/  LDC R13, c[0x0][0x64c] ;  /* 0x00019300ff0d7b82 */ /* 0x000f240000000800 */
[----:B----4-:R-:W-:-:S05]  /*0d50*/  IADD3 R13, P0, R14, R13, RZ ;  /* 0x0000000d0e0d7210 */ /* 0x010fca0007f1e0ff */
        /* <DEDUP_REMOVED lines=8> */
.L_x_10:
[----:B-1----:R-:W-:Y:S01]  /*0de0*/  SHF.R.U64 R4, R4, R23, R5 ;  /* 0x0000001704047219 */ /* 0x002fe20000001205 */
[----:B0-----:R-:W-:Y:S01]  /*0df0*/  VIADD R5, R21, 0xffffffff ;  /* 0xffffffff15057836 */ /* 0x001fe20000000000 */
[----:B------:R-:W-:Y:S01]  /*0e00*/  SHF.L.U32 R0, R27, R24, RZ ;  /* 0x000000181b007219 */ /* 0x000fe200000006ff */
[----:B------:R-:W-:Y:S01]  /*0e10*/  IMAD.MOV.U32 R23, RZ, RZ, R30 ;  /* 0x000000ffff177224 */ /* 0x000fe200078e001e */
[----:B------:R-:W-:Y:S01]  /*0e20*/  LOP3.LUT R7, R32, R7, RZ, 0xc0, !PT ;  /* 0x0000000720077212 */ /* 0x000fe200078ec0ff */
[----:B------:R-:W-:Y:S01]  /*0e30*/  IMAD.MOV R8, RZ, RZ, -R4 ;  /* 0x000000ffff087224 */ /* 0x000fe200078e0a04 */
[----:B------:R-:W-:Y:S02]  /*0e40*/  SEL R3, R3, R20, !P1 ;  /* 0x0000001403037207 */ /* 0x000fe40004800000 */
[----:B------:R-:W-:Y:S01]  /*0e50*/  LOP3.LUT R5, R10, R5, RZ, 0xc0, !PT ;  /* 0x000000050a057212 */ /* 0x000fe200078ec0ff */
[----:B------:R-:W-:Y:S02]  /*0e60*/  IMAD R4, R0, R4, R7 ;  /* 0x0000000400047224 */ /* 0x000fe400078e0207 */
[----:B--2---:R-:W-:-:S02]  /*0e70*/  IMAD R0, R8, R25, R14 ;  /* 0x0000001908007224 */ /* 0x004fc400078e020e */
[----:B---3--:R-:W-:Y:S02]  /*0e80*/  IMAD R3, R4, R26, R3 ;  /* 0x0000001a04037224 */ /* 0x008fe400078e0203 */
[----:B------:R-:W-:Y:S02]  /*0e90*/  IMAD.MOV.U32 R7, RZ, RZ, 0x1 ;  /* 0x00000001ff077424 */ /* 0x000fe400078e00ff */
[----:B------:R-:W-:-:S03]  /*0ea0*/  IMAD R4, R0, R21, R5 ;  /* 0x0000001500047224 */ /* 0x000fc600078e0205 */
[----:B------:R-:W-:Y:S02]  /*0eb0*/  PRMT R0, R7, 0x7610, R0 ;  /* 0x0000761007007816 */ /* 0x000fe40000000000 */
[----:B------:R-:W-:Y:S02]  /*0ec0*/  SEL R103, R4, R3, !P1 ;  /* 0x0000000304677207 */ /* 0x000fe40004800000 */
[----:B------:R-:W-:-:S07]  /*0ed0*/  SEL R111, R3, R4, !P1 ;  /* 0x00000004036f7207 */ /* 0x000fce0004800000 */
.L_x_8:
[----:B------:R-:W-:-:S08]  /*0ee0*/  NOP ;  /* 0x0000000000007918 */ /* 0x000fd00000000000 */
[----:B------:R-:W0:Y:S02]  /*0ef0*/  USETMAXREG.TRY_ALLOC.CTAPOOL UP0, 0xe8 ;  /* 0x000000e8000079c8 */ /* 0x000e240008000600 */
[----:B0-----:R-:W-:-:S13]  /*0f00*/  PLOP3.LUT P0, PT, PT, PT, UP0, 0x80, 0x0 ;  /* 0x000000000000781c */ /* 0x001fda0003f0f008 */
[----:B------:R-:W-:Y:S05]  /*0f10*/  @!P0 BRA `(.L_x_8) ;  /* 0xfffffffc00f08947 */ /* 0x000fea000383ffff */
[----:B------:R-:W-:Y:S01]  /*0f20*/  ULDC.64 UR4, c[0x0][0x598] ;  /* 0x0001660000047ab9 */ /* 0x000fe20000000a00 */
[----:B------:R-:W-:Y:S01]  /*0f30*/  ULDC.64 UR36, c[0x0][0x208] ;  /* 0x0000820000247ab9 */ /* 0x000fe20000000a00 */
[----:B------:R-:W-:-:S04]  /*0f40*/  ISETP.NE.U32.AND P0, PT, RZ, UR4, PT ;  /* 0x00000004ff007c0c */ /* 0x000fc8000bf05070 */
[----:B------:R-:W-:-:S13]  /*0f50*/  ISETP.NE.AND.EX P0, PT, RZ, UR5, PT, P0 ;  /* 0x00000005ff007c0c */ /* 0x000fda000bf05300 */
[----:B------:R-:W-:Y:S05]  /*0f60*/  @!P0 BRA `(.L_x_11) ;  /* 0x00000000001c8947 */ /* 0x000fea0003800000 */
[----:B------:R-:W0:Y:S02]  /*0f70*/  LDC.64 R4, c[0x0][0x598] ;  /* 0x00016600ff047b82 */ /* 0x000e240000000a00 */
[----:B0-----:R-:W2:Y:S02]  /*0f80*/  LDG.E.64 R4, desc[UR36][R4.64] ;  /* 0x0000002404047981 */ /* 0x001ea4000c1e1b00 */
[----:B--2---:R-:W-:-:S04]  /*0f90*/  ISETP.NE.U32.AND P0, PT, R4, RZ, PT ;  /* 0x000000ff0400720c */ /* 0x004fc80003f05070 */
[----:B------:R-:W-:-:S13]  /*0fa0*/  ISETP.NE.AND.EX P0, PT, R5, RZ, PT, P0 ;  /* 0x000000ff0500720c */ /* 0x000fda0003f05300 */
[----:B------:R-:W-:Y:S05]  /*0fb0*/  @!P0 BRA `(.L_x_11) ;  /* 0x0000000000088947 */ /* 0x000fea0003800000 */
[----:B------:R0:W5:Y:S01]  /*0fc0*/  LD.E R90, desc[UR36][R4.64] ;  /* 0x00000024045a7980 */ /* 0x000162000c101900 */
[----:B------:R-:W-:Y:S05]  /*0fd0*/  BRA `(.L_x_12) ;  /* 0x0000000000247947 */ /* 0x000fea0003800000 */
.L_x_11:
[----:B------:R-:W-:Y:S02]  /*0fe0*/  ULDC.64 UR4, c[0x0][0x588] ;  /* 0x0001620000047ab9 */ /* 0x000fe40000000a00 */
[----:B------:R-:W-:-:S04]  /*0ff0*/  ISETP.NE.U32.AND P0, PT, RZ, UR4, PT ;  /* 0x00000004ff007c0c */ /* 0x000fc8000bf05070 */
[----:B------:R-:W-:-:S13]  /*1000*/  ISETP.NE.AND.EX P0, PT, RZ, UR5, PT, P0 ;  /* 0x00000005ff007c0c */ /* 0x000fda000bf05300 */
[----:B------:R-:W-:Y:S05]  /*1010*/  @!P0 BRA `(.L_x_13) ;  /* 0x00000000000c8947 */ /* 0x000fea0003800000 */
[----:B------:R-:W0:Y:S02]  /*1020*/  LDC.64 R90, c[0x0][0x588] ;  /* 0x00016200ff5a7b82 */ /* 0x000e240000000a00 */
[----:B0-----:R1:W5:Y:S01]  /*1030*/  LDG.E R90, desc[UR36][R90.64] ;  /* 0x000000245a5a7981 */ /* 0x001362000c1e1900 */
[----:B------:R-:W-:Y:S05]  /*1040*/  BRA `(.L_x_12) ;  /* 0x0000000000087947 */ /* 0x000fea0003800000 */
.L_x_13:
[----:B------:R-:W-:Y:S02]  /*1050*/  ULDC UR4, c[0x0][0x580] ;  /* 0x0001600000047ab9 */ /* 0x000fe40000000800 */
[----:B------:R-:W-:-:S07]  /*1060*/  IMAD.U32 R90, RZ, RZ, UR4 ;  /* 0x00000004ff5a7e24 */ /* 0x000fce000f8e00ff */
.L_x_12:
[----:B------:R-:W-:Y:S02]  /*1070*/  ULDC.64 UR4, c[0x0][0x5a0] ;  /* 0x0001680000047ab9 */ /* 0x000fe40000000a00 */
[----:B------:R-:W-:-:S04]  /*1080*/  ISETP.NE.U32.AND P0, PT, RZ, UR4, PT ;  /* 0x00000004ff007c0c */ /* 0x000fc8000bf05070 */
[----:B------:R-:W-:-:S13]  /*1090*/  ISETP.NE.AND.EX P0, PT, RZ, UR5, PT, P0 ;  /* 0x00000005ff007c0c */ /* 0x000fda000bf05300 */
[----:B------:R-:W-:Y:S05]  /*10a0*/  @!P0 BRA `(.L_x_14) ;  /* 0x00000000001c8947 */ /* 0x000fea0003800000 */
[----:B0-----:R-:W0:Y:S02]  /*10b0*/  LDC.64 R4, c[0x0][0x5a0] ;  /* 0x00016800ff047b82 */ /* 0x001e240000000a00 */
[----:B0-----:R-:W2:Y:S02]  /*10c0*/  LDG.E.64 R4, desc[UR36][R4.64] ;  /* 0x0000002404047981 */ /* 0x001ea4000c1e1b00 */
[----:B--2---:R-:W-:-:S04]  /*10d0*/  ISETP.NE.U32.AND P0, PT, R4, RZ, PT ;  /* 0x000000ff0400720c */ /* 0x004fc80003f05070 */
[----:B------:R-:W-:-:S13]  /*10e0*/  ISETP.NE.AND.EX P0, PT, R5, RZ, PT, P0 ;  /* 0x000000ff0500720c */ /* 0x000fda0003f05300 */
[----:B------:R-:W-:Y:S05]  /*10f0*/  @!P0 BRA `(.L_x_14) ;  /* 0x0000000000088947 */ /* 0x000fea0003800000 */
[----:B-1----:R0:W5:Y:S01]  /*1100*/  LD.E R91, desc[UR36][R4.64] ;  /* 0x00000024045b7980 */ /* 0x002162000c101900 */
[----:B------:R-:W-:Y:S05]  /*1110*/  BRA `(.L_x_15) ;  /* 0x0000000000247947 */ /* 0x000fea0003800000 */
.L_x_14:
[----:B------:R-:W-:Y:S02]  /*1120*/  ULDC.64 UR4, c[0x0][0x590] ;  /* 0x0001640000047ab9 */ /* 0x000fe40000000a00 */
[----:B------:R-:W-:-:S04]  /*1130*/  ISETP.NE.U32.AND P0, PT, RZ, UR4, PT ;  /* 0x00000004ff007c0c */ /* 0x000fc8000bf05070 */
[----:B------:R-:W-:-:S13]  /*1140*/  ISETP.NE.AND.EX P0, PT, RZ, UR5, PT, P0 ;  /* 0x00000005ff007c0c */ /* 0x000fda000bf05300 */
[----:B------:R-:W-:Y:S05]  /*1150*/  @!P0 BRA `(.L_x_16) ;  /* 0x00000000000c8947 */ /* 0x000fea0003800000 */
[----:B0-----:R-:W1:Y:S02]  /*1160*/  LDC.64 R4, c[0x0][0x590] ;  /* 0x00016400ff047b82 */ /* 0x001e640000000a00 */
[----:B-1----:R1:W5:Y:S01]  /*1170*/  LDG.E R91, desc[UR36][R4.64] ;  /* 0x00000024045b7981 */ /* 0x002362000c1e1900 */
[----:B------:R-:W-:Y:S05]  /*1180*/  BRA `(.L_x_15) ;  /* 0x0000000000087947 */ /* 0x000fea0003800000 */
.L_x_16:
[----:B------:R-:W-:Y:S02]  /*1190*/  ULDC UR4, c[0x0][0x584] ;  /* 0x0001610000047ab9 */ /* 0x000fe40000000800 */
[----:B-1----:R-:W-:-:S07]  /*11a0*/  IMAD.U32 R91, RZ, RZ, UR4 ;  /* 0x00000004ff5b7e24 */ /* 0x002fce000f8e00ff */
.L_x_15:
[----:B------:R-:W-:-:S13]  /*11b0*/  LOP3.LUT P0, RZ, R0, 0xff, RZ, 0xc0, !PT ;  /* 0x000000ff00ff7812 */ /* 0x000fda000780c0ff */
[----:B------:R-:W-:Y:S05]  /*11c0*/  @!P0 EXIT ;  /* 0x000000000000894d */ /* 0x000fea0003800000 */
[----:B------:R-:W2:Y:S01]  /*11d0*/  LDC R93, c[0x0][0x658] ;  /* 0x00019600ff5d7b82 */ /* 0x000ea20000000800 */
[----:B------:R-:W-:Y:S01]  /*11e0*/  ULDC.64 UR6, c[0x0][0x288] ;  /* 0x0000a20000067ab9 */ /* 0x000fe20000000a00 */
[----:B------:R-:W-:Y:S01]  /*11f0*/  LOP3.LUT R6, R6, 0x1, RZ, 0xc0, !PT ;  /* 0x0000000106067812 */ /* 0x000fe200078ec0ff */
[----:B------:R-:W-:Y:S01]  /*1200*/  UIADD3 UR4, UR7, 0x7f, URZ ;  /* 0x0000007f07047890 */ /* 0x000fe2000fffe03f */
[----:B------:R-:W-:Y:S01]  /*1210*/  SHF.R.U32.HI R0, RZ, 0x2, R98 ;  /* 0x00000002ff007819 */ /* 0x000fe20000011662 */
[----:B------:R-:W-:Y:S01]  /*1220*/  IMAD.U32 R3, RZ, RZ, UR6 ;  /* 0x00000006ff037e24 */ /* 0x000fe2000f8e00ff */
[----:B------:R-:W-:Y:S01]  /*1230*/  SHF.R.U32.HI R11, RZ, 0x1, R11 ;  /* 0x00000001ff0b7819 */ /* 0x000fe2000001160b */
[----:B------:R-:W-:Y:S01]  /*1240*/  USHF.R.S32.HI UR5, URZ, 0x1f, UR4 ;  /* 0x0000001f3f057899 */ /* 0x000fe20008011404 */
[----:B------:R-:W3:Y:S01]  /*1250*/  LDC.64 R96, c[0x0][0x5c8] ;  /* 0x00017200ff607b82 */ /* 0x000ee20000000a00 */
[----:B------:R-:W-:Y:S01]  /*1260*/  LOP3.LUT R92, R98, 0x3, RZ, 0xc0, !PT ;  /* 0x00000003625c7812 */ /* 0x000fe200078ec0ff */
[----:B01----:R-:W-:Y:S01]  /*1270*/  IMAD.SHL.U32 R5, R6, 0x40, RZ ;  /* 0x0000004006057824 */ /* 0x003fe200078e00ff */
[----:B------:R-:W-:Y:S01]  /*1280*/  LOP3.LUT R0, R0, 0x7, RZ, 0xc0, !PT ;  /* 0x0000000700007812 */ /* 0x000fe200078ec0ff */
[----:B------:R-:W-:Y:S01]  /*1290*/  ULEA.HI UR5, UR5, UR4, URZ, 0x7 ;  /* 0x0000000405057291 */ /* 0x000fe2000f8f383f */
[----:B------:R-:W-:Y:S01]  /*12a0*/  LOP3.LUT R11, R11, 0x30, RZ, 0xc0, !PT ;  /* 0x000000300b0b7812 */ /* 0x000fe200078ec0ff */
[----:B------:R-:W-:Y:S01]  /*12b0*/  IMAD R92, R92, -0x2, R3 ;  /* 0xfffffffe5c5c7824 */ /* 0x000fe200078e0203 */
[--C-:B------:R-:W-:Y:S01]  /*12c0*/  LOP3.LUT R88, R5, 0x40, R0.reuse, 0xe2, !PT ;  /* 0x0000004005587812 */ /* 0x100fe200078ee200 */
[----:B------:R-:W0:Y:S01]  /*12d0*/  LDC R100, c[0x0][0x600] ;  /* 0x00018000ff647b82 */ /* 0x000e220000000800 */
[----:B------:R-:W-:Y:S01]  /*12e0*/  IADD3 R3, RZ, -R11, -R0 ;  /* 0x8000000bff037210 */ /* 0x000fe20007ffe800 */
[----:B------:R-:W-:Y:S01]  /*12f0*/  IMAD.MOV.U32 R0, RZ, RZ, -0x1 ;  /* 0xffffffffff007424 */ /* 0x000fe200078e00ff */
[----:B------:R-:W-:Y:S01]  /*1300*/  USHF.R.S32.HI UR43, URZ, 0x7, UR5 ;  /* 0x000000073f2b7899 */ /* 0x000fe20008011405 */
[----:B------:R-:W-:Y:S01]  /*1310*/  IMAD.MOV.U32 R4, RZ, RZ, 0x1 ;  /* 0x00000001ff047424 */ /* 0x000fe200078e00ff */
[----:B------:R-:W-:Y:S01]  /*1320*/  LOP3.LUT R99, R98, 0x80, RZ, 0xc0, !PT ;  /* 0x0000008062637812 */ /* 0x000fe200078ec0ff */
[----:B------:R-:W-:Y:S01]  /*1330*/  IMAD R3, R6, -0x40, R3 ;  /* 0xffffffc006037824 */ /* 0x000fe200078e0203 */
[----:B------:R-:W-:Y:S01]  /*1340*/  UISETP.LT.AND UP0, UPT, UR43, 0x1, UPT ;  /* 0x000000012b00788c */ /* 0x000fe2000bf01270 */
[----:B--2---:R-:W-:Y:S01]  /*1350*/  SHF.L.U32 R0, R0, R93, RZ ;  /* 0x0000005d00007219 */ /* 0x004fe200000006ff */
[----:B------:R-:W-:Y:S01]  /*1360*/  ULDC UR4, c[0x0][0x284] ;  /* 0x0000a10000047ab9 */ /* 0x000fe20000000800 */
[----:B------:R-:W-:Y:S01]  /*1370*/  LOP3.LUT R88, R88, R11, RZ, 0xfc, !PT ;  /* 0x0000000b58587212 */ /* 0x000fe200078efcff */
[----:B------:R-:W-:Y:S01]  /*1380*/  USEL UR44, UR43, 0x1, UP0 ;  /* 0x000000012b2c7887 */ /* 0x000fe20008000000 */
[----:B------:R-:W-:Y:S01]  /*1390*/  SHF.L.U32 R93, R4, R93, RZ ;  /* 0x0000005d045d7219 */ /* 0x000fe200000006ff */
[----:B------:R-:W-:Y:S01]  /*13a0*/  IMAD.SHL.U32 R98, R98, 0x2, RZ ;  /* 0x0000000262627824 */ /* 0x000fe200078e00ff */
[----:B------:R-:W-:Y:S01]  /*13b0*/  LOP3.LUT R118, R18, 0x1, RZ, 0xfc, !PT ;  /* 0x0000000112767812 */ /* 0x000fe200078efcff */
[----:B------:R-:W-:Y:S01]  /*13c0*/  VIADD R102, R3, UR4 ;  /* 0x0000000403667c36 */ /* 0x000fe20008000000 */
[C-C-:B---3--:R-:W-:Y:S01]  /*13d0*/  SHF.L.U64.HI R94, R96.reuse, 0x7, R97.reuse ;  /* 0x00000007605e7819 */ /* 0x148fe20000010261 */
[----:B------:R-:W-:Y:S01]  /*13e0*/  IMAD.MOV.U32 R89, RZ, RZ, RZ ;  /* 0x000000ffff597224 */ /* 0x000fe200078e00ff */
[C---:B------:R-:W-:Y:S01]  /*13f0*/  SHF.L.U64.HI R95, R96.reuse, 0x3, R97 ;  /* 0x00000003605f7819 */ /* 0x040fe20000010261 */
[C---:B------:R-:W-:Y:S01]  /*1400*/  IMAD.SHL.U32 R97, R96.reuse, 0x80, RZ ;  /* 0x0000008060617824 */ /* 0x040fe200078e00ff */
[----:B------:R-:W-:Y:S01]  /*1410*/  SHF.R.U32.HI R99, RZ, 0x7, R99 ;  /* 0x00000007ff637819 */ /* 0x000fe20000011663 */
[----:B------:R-:W-:Y:S01]  /*1420*/  IMAD.SHL.U32 R96, R96, 0x8, RZ ;  /* 0x0000000860607824 */ /* 0x000fe200078e00ff */
[----:B------:R-:W-:Y:S01]  /*1430*/  LOP3.LUT R101, RZ, R0, RZ, 0x33, !PT ;  /* 0x00000000ff657212 */ /* 0x000fe200078e33ff */
[----:B------:R-:W-:Y:S01]  /*1440*/  UIADD3 UR44, UR43, -UR44, URZ ;  /* 0x8000002c2b2c7290 */ /* 0x000fe2000fffe03f */
[----:B0-----:R-:W-:Y:S01]  /*1450*/  VIADD R100, R100, 0xffffffff ;  /* 0xffffffff64647836 */ /* 0x001fe20000000000 */
[----:B------:R-:W-:Y:S01]  /*1460*/  UMOV UR40, URZ ;  /* 0x0000003f00287c82 */ /* 0x000fe20008000000 */
[----:B------:R-:W-:-:S09]  /*1470*/  UMOV UR42, URZ ;  /* 0x0000003f002a7c82 */ /* 0x000fd20008000000 */
.L_x_160:
[----:B0-----:R-:W0:Y:S01]  /*1480*/  SHFL.IDX PT, R0, R99, RZ, 0x1f ;  /* 0x00001fff63007589 */ /* 0x001e2200000e0000 */
[----:B-1----:R-:W1:Y:S01]  /*1490*/  S2UR UR7, SR_CgaCtaId ;  /* 0x00000000000779c3 */ /* 0x002e620000008800 */
[----:B------:R-:W-:Y:S01]  /*14a0*/  UMOV UR6, 0x400 ;  /* 0x0000040000067882 */ /* 0x000fe20000000000 */
[----:B0-----:R-:W-:Y:S01]  /*14b0*/  R2UR UR4, R0 ;  /* 0x00000000000472ca */ /* 0x001fe200000e0000 */
[----:B-1----:R-:W-:-:S12]  /*14c0*/  ULEA UR6, UR7, UR6, 0x18 ;  /* 0x0000000607067291 */ /* 0x002fd8000f8ec03f */
[----:B------:R-:W-:-:S04]  /*14d0*/  ULEA.HI UR5, UR4, UR4, URZ, 0x1 ;  /* 0x0000000404057291 */ /* 0x000fc8000f8f083f */
[----:B------:R-:W-:-:S04]  /*14e0*/  ULOP3.LUT UR5, UR5, 0x7fffe, URZ, 0xc0, !UPT ;  /* 0x0007fffe05057892 */ /* 0x000fc8000f8ec03f */
[----:B------:R-:W-:-:S03]  /*14f0*/  UIADD3 UR5, UR4, -UR5, URZ ;  /* 0x8000000504057290 */ /* 0x000fc6000fffe03f */
[----:B------:R-:W-:Y:S01]  /*1500*/  ULDC UR4, c[0x0][0x28c] ;  /* 0x0000a30000047ab9 */ /* 0x000fe20000000800 */
[----:B------:R-:W-:Y:S01]  /*1510*/  ULEA UR5, UR5, UR6, 0xd ;  /* 0x0000000605057291 */ /* 0x000fe2000f8e683f */
[----:B------:R-:W-:-:S03]  /*1520*/  ISETP.LT.AND P0, PT, RZ, UR4, PT ;  /* 0x00000004ff007c0c */ /* 0x000fc6000bf01270 */
[----:B------:R-:W-:-:S04]  /*1530*/  UIADD3 UR5, UR5, 0x100, URZ ;  /* 0x0000010005057890 */ /* 0x000fc8000fffe03f */
[----:B------:R-:W-:-:S04]  /*1540*/  USHF.R.U32.HI UR5, URZ, 0x4, UR5 ;  /* 0x000000043f057899 */ /* 0x000fc80008011605 */
[----:B------:R-:W-:-:S04]  /*1550*/  ULOP3.LUT UR5, UR5, 0x3fff, URZ, 0xc0, !UPT ;  /* 0x00003fff05057892 */ /* 0x000fc8000f8ec03f */
[----:B------:R-:W-:Y:S01]  /*1560*/  ULOP3.LUT UR45, UR5, 0x10000, URZ, 0xfc, !UPT ;  /* 0x00010000052d7892 */ /* 0x000fe2000f8efc3f */
[----:B--2345:R-:W-:Y:S11]  /*1570*/  @P0 BRA `(.L_x_17) ;  /* 0x0000000000400947 */ /* 0x03cff60003800000 */
[----:B------:R-:W-:Y:S01]  /*1580*/  MOV R0, 0x0 ;  /* 0x0000000000007802 */ /* 0x000fe20000000f00 */
[----:B------:R-:W-:Y:S01]  /*1590*/  ULDC.64 UR4, c[0x4][0x68] ;  /* 0x01001a0000047ab9 */ /* 0x000fe20000000a00 */
[----:B------:R-:W-:Y:S01]  /*15a0*/  ULDC.64 UR6, c[0x4][0x8] ;  /* 0x0100020000067ab9 */ /* 0x000fe20000000a00 */
[----:B------:R-:W-:Y:S01]  /*15b0*/  IMAD.U32 R4, RZ, RZ, UR4 ;  /* 0x00000004ff047e24 */ /* 0x000fe2000f8e00ff */
[----:B------:R0:W1:Y:S01]  /*15c0*/  LDC.64 R14, c[0x4][R0] ;  /* 0x01000000000e7b82 */ /* 0x0000620000000a00 */
[----:B------:R-:W-:Y:S01]  /*15d0*/  IMAD.U32 R5, RZ, RZ, UR5 ;  /* 0x00000005ff057e24 */ /* 0x000fe2000f8e00ff */
[----:B------:R-:W-:Y:S01]  /*15e0*/  ULDC.64 UR4, c[0x4][0x70] ;  /* 0x01001c0000047ab9 */ /* 0x000fe20000000a00 */
[----:B------:R-:W-:Y:S02]  /*15f0*/  IMAD.U32 R10, RZ, RZ, UR6 ;  /* 0x00000006ff0a7e24 */ /* 0x000fe4000f8e00ff */
[----:B------:R-:W-:Y:S02]  /*1600*/  IMAD.U32 R6, RZ, RZ, UR4 ;  /* 0x00000004ff067e24 */ /* 0x000fe4000f8e00ff */
[----:B------:R-:W-:-:S02]  /*1610*/  IMAD.U32 R7, RZ, RZ, UR5 ;  /* 0x00000005ff077e24 */ /* 0x000fc4000f8e00ff */
[----:B------:R-:W-:Y:S02]  /*1620*/  IMAD.U32 R11, RZ, RZ, UR7 ;  /* 0x00000007ff0b7e24 */ /* 0x000fe4000f8e00ff */
[----:B------:R-:W-:Y:S02]  /*1630*/  IMAD.MOV.U32 R8, RZ, RZ, 0x1e1 ;  /* 0x000001e1ff087424 */ /* 0x000fe400078e00ff */
[----:B------:R-:W-:Y:S02]  /*1640*/  IMAD.MOV.U32 R12, RZ, RZ, 0x1 ;  /* 0x00000001ff0c7424 */ /* 0x000fe400078e00ff */
[----:B0-----:R-:W-:-:S07]  /*1650*/  IMAD.MOV.U32 R13, RZ, RZ, RZ ;  /* 0x000000ffff0d7224 */ /* 0x001fce00078e00ff */
[----:B------:R-:W-:-:S07]  /*1660*/  LEPC R20, `(.L_x_17) ;  /* 0x000000001014794e */ /* 0x000fce0000000000 */
[----:B-1---5:R-:W-:Y:S05]  /*1670*/  CALL.ABS.NOINC R14 ;  /* 0x000000000e007343 */ /* 0x022fea0003c00000 */
.L_x_17:
[----:B------:R-:W-:-:S13]  /*1680*/  ISETP.NE.AND P0, PT, R118, 0x3, PT ;  /* 0x000000037600780c */ /* 0x000fda0003f05270 */
[----:B------:R-:W-:Y:S05]  /*1690*/  @!P0 BRA `(.L_x_18) ;  /* 0x0000000000048947 */ /* 0x000fea0003800000 */
[----:B------:R-:W-:Y:S01]  /*16a0*/  BPT.TRAP 0x1 ;  /* 0x000000040000795c */ /* 0x000fe20000300000 */
.L_x_18:
[----:B------:R-:W0:Y:S01]  /*16b0*/  S2UR UR5, SR_CgaCtaId ;  /* 0x00000000000579c3 */ /* 0x000e220000008800 */
[----:B------:R-:W-:Y:S01]  /*16c0*/  UMOV UR4, 0x400 ;  /* 0x0000040000047882 */ /* 0x000fe20000000000 */
[----:B------:R-:W-:Y:S02]  /*16d0*/  IMAD.U32 R0, RZ, RZ, UR40 ;  /* 0x00000028ff007e24 */ /* 0x000fe4000f8e00ff */
[----:B------:R-:W-:-:S03]  /*16e0*/  IMAD.U32 R3, RZ, RZ, UR42 ;  /* 0x0000002aff037e24 */ /* 0x000fc6000f8e00ff */
[----:B------:R-:W-:Y:S01]  /*16f0*/  SHF.L.U32 R0, R0, 0x1f, RZ ;  /* 0x0000001f00007819 */ /* 0x000fe200000006ff */
[----:B0-----:R-:W-:-:S06]  /*1700*/  ULEA UR4, UR5, UR4, 0x18 ;  /* 0x0000000405047291 */ /* 0x001fcc000f8ec03f */
[----:B------:R-:W-:-:S04]  /*1710*/  IMAD.U32 R6, RZ, RZ, UR4 ;  /* 0x00000004ff067e24 */ /* 0x000fc8000f8e00ff */
[----:B------:R-:W-:-:S04]  /*1720*/  IMAD R3, R3, 0x8, R6 ;  /* 0x0000000803037824 */ /* 0x000fc800078e0206 */
[----:B------:R0:W1:Y:S01]  /*1730*/  SYNCS.PHASECHK.TRANS64.TRYWAIT P1, [R3+URZ], R0 ;  /* 0x00000000030075a7 */ /* 0x000062000802017f */
[----:B------:R-:W-:Y:S05]  /*1740*/  @!P0 BRA `(.L_x_19) ;  /* 0x0000000000048947 */ /* 0x000fea0003800000 */
[----:B------:R-:W-:Y:S01]  /*1750*/  BPT.TRAP 0x1 ;  /* 0x000000040000795c */ /* 0x000fe20000300000 */
.L_x_19:
[----:B------:R-:W-:-:S05]  /*1760*/  IMAD.U32 R4, RZ, RZ, UR44 ;  /* 0x0000002cff047e24 */ /* 0x000fca000f8e00ff */
[----:B------:R-:W-:Y:S01]  /*1770*/  ISETP.GE.AND P2, PT, R4, 0x1, PT ;  /* 0x000000010400780c */ /* 0x000fe20003f46270 */
[----:B-1----:R-:W-:-:S12]  /*1780*/  @P1 BRA `(.L_x_20) ;  /* 0x0000000000081947 */ /* 0x002fd80003800000 */
[----:B------:R-:W1:Y:S02]  /*1790*/  SYNCS.PHASECHK.TRANS64.TRYWAIT P1, [R3+URZ], R0 ;  /* 0x00000000030075a7 */ /* 0x000e64000802017f */
[----:B-1----:R-:W-:Y:S05]  /*17a0*/  @!P1 BRA `(.L_x_21) ;  /* 0x0000007800789947 */ /* 0x002fea0003800000 */
.L_x_20:
[----:B------:R-:W-:Y:S05]  /*17b0*/  WARPSYNC.ALL ;  /* 0x0000000000007948 */ /* 0x000fea0003800000 */
[----:B------:R-:W-:Y:S01]  /*17c0*/  R2UR UR4, R6 ;  /* 0x00000000060472ca */ /* 0x000fe200000e0000 */
[----:B------:R-:W-:Y:S01]  /*17d0*/  ULEA UR8, UR42, UR45, 0xc ;  /* 0x0000002d2a087291 */ /* 0x000fe2000f8e603f */
[----:B------:R-:W-:Y:S01]  /*17e0*/  WARPGROUP.ARRIVE ;  /* 0x00000000000079c5 */ /* 0x000fe20000000000 */
[----:B------:R-:W-:Y:S01]  /*17f0*/  UMOV UR9, 0x40000040 ;  /* 0x4000004000097882 */ /* 0x000fe20000000000 */
[----:B------:R-:W-:Y:S01]  /*1800*/  UMOV UR11, 0x40000040 ;  /* 0x40000040000b7882 */ /* 0x000fe20000000000 */
[----:B------:R-:W-:Y:S01]  /*1810*/  UIADD3 UR12, UR8, 0x400, URZ ;  /* 0x00000400080c7890 */ /* 0x000fe2000fffe03f */
[----:B------:R-:W-:Y:S01]  /*1820*/  UMOV UR15, UR11 ;  /* 0x0000000b000f7c82 */ /* 0x000fe20008000000 */
[----:B------:R-:W-:Y:S01]  /*1830*/  UMOV UR13, 0x40000040 ;  /* 0x40000040000d7882 */ /* 0x000fe20000000000 */
[----:B------:R-:W-:-:S05]  /*1840*/  UIADD3 UR5, UR8, 0x402, URZ ;  /* 0x0000040208057890 */ /* 0x000fca000fffe03f */
[----:B------:R-:W-:-:S04]  /*1850*/  UIADD3 UR4, UR4, 0x20100, URZ ;  /* 0x0002010004047890 */ /* 0x000fc8000fffe03f */
[----:B------:R-:W-:-:S04]  /*1860*/  USHF.R.U32.HI UR4, URZ, 0x4, UR4 ;  /* 0x000000043f047899 */ /* 0x000fc80008011604 */
[----:B------:R-:W-:-:S04]  /*1870*/  ULOP3.LUT UR4, UR4, 0x3fff, URZ, 0xc0, !UPT ;  /* 0x00003fff04047892 */ /* 0x000fc8000f8ec03f */
[----:B------:R-:W-:-:S04]  /*1880*/  ULOP3.LUT UR4, UR4, 0x10000, URZ, 0xfc, !UPT ;  /* 0x0001000004047892 */ /* 0x000fc8000f8efc3f */
[----:B------:R-:W-:-:S07]  /*1890*/  ULEA UR6, UR42, UR4, 0xa ;  /* 0x000000042a067291 */ /* 0x000fce000f8e503f */
[----:B------:R-:W-:Y:S02]  /*18a0*/  UMOV UR10, UR6 ;  /* 0x00000006000a7c82 */ /* 0x000fe40008000000 */
[----:B------:R-:W-:Y:S01]  /*18b0*/  HGMMA.64x64x16.F32.BF16 R56, gdesc[UR8], RZ, !UPT, gsb0 ;  /* 0x00e00000083879f0 */ /* 0x000fe2000c0018ff */
[----:B------:R-:W-:Y:S01]  /*18c0*/  UMOV UR14, UR10 ;  /* 0x0000000a000e7c82 */ /* 0x000fe20008000000 */
[----:B------:R-:W-:Y:S01]  /*18d0*/  UIADD3 UR10, UR6, 0x206, URZ ;  /* 0x00000206060a7890 */ /* 0x000fe2000fffe03f */
[----:B------:R-:W-:Y:S01]  /*18e0*/  UMOV UR9, 0x40000040 ;  /* 0x4000004000097882 */ /* 0x000fe20000000000 */
[----:B------:R-:W-:Y:S01]  /*18f0*/  UMOV UR11, 0x40000040 ;  /* 0x40000040000b7882 */ /* 0x000fe20000000000 */
[----:B------:R-:W-:Y:S02]  /*1900*/  WARPGROUP.DEPBAR.LE gsb0, 0x0 ;  /* 0x00008000000079c5 */ /* 0x000fe40000010000 */
[----:B------:R-:W-:-:S06]  /*1910*/  WARPGROUP.ARRIVE ;  /* 0x00000000000079c5 */ /* 0x000fcc0000000000 */
[----:B------:R-:W-:Y:S01]  /*1920*/  HGMMA.64x64x16.F32.BF16 R24, gdesc[UR12], RZ, !UPT, gsb0 ;  /* 0x00e000000c1879f0 */ /* 0x000fe2000c0018ff */
[----:B------:R-:W-:Y:S02]  /*1930*/  UIADD3 UR12, UR8, 0x2, URZ ;  /* 0x00000002080c7890 */ /* 0x000fe4000fffe03f */
[----:B------:R-:W-:Y:S01]  /*1940*/  UIADD3 UR14, UR6, 0x2, URZ ;  /* 0x00000002060e7890 */ /* 0x000fe2000fffe03f */
[----:B------:R-:W-:Y:S01]  /*1950*/  UMOV UR13, 0x40000040 ;  /* 0x40000040000d7882 */ /* 0x000fe20000000000 */
[----:B------:R-:W-:Y:S01]  /*1960*/  UMOV UR15, 0x40000040 ;  /* 0x40000040000f7882 */ /* 0x000fe20000000000 */
[----:B------:R-:W-:Y:S02]  /*1970*/  WARPGROUP.DEPBAR.LE gsb0, 0x0 ;  /* 0x00008000000079c5 */ /* 0x000fe40000010000 */
[----:B------:R-:W-:-:S06]  /*1980*/  WARPGROUP.ARRIVE ;  /* 0x00000000000079c5 */ /* 0x000fcc0000000000 */
[----:B------:R-:W-:Y:S01]  /*1990*/  HGMMA.64x64x16.F32.BF16 R56, gdesc[UR12], R56, gsb0 ;  /* 0x00e000000c3879f0 */ /* 0x000fe20008001838 */
[----:B------:R-:W-:Y:S01]  /*19a0*/  UMOV UR12, UR5 ;  /* 0x00000005000c7c82 */ /* 0x000fe20008000000 */
[----:B------:R-:W-:Y:S01]  /*19b0*/  UMOV UR13, 0x40000040 ;  /* 0x40000040000d7882 */ /* 0x000fe20000000000 */
[----:B------:R-:W-:Y:S01]  /*19c0*/  UIADD3 UR5, UR8, 0x404, URZ ;  /* 0x0000040408057890 */ /* 0x000fe2000fffe03f */
[----:B------:R-:W-:Y:S02]  /*19d0*/  WARPGROUP.DEPBAR.LE gsb0, 0x0 ;  /* 0x00008000000079c5 */ /* 0x000fe40000010000 */
[----:B------:R-:W-:-:S06]  /*19e0*/  WARPGROUP.ARRIVE ;  /* 0x00000000000079c5 */ /* 0x000fcc0000000000 */
[----:B------:R-:W-:Y:S01]  /*19f0*/  HGMMA.64x64x16.F32.BF16 R24, gdesc[UR12], R24, gsb0 ;  /* 0x00e000000c1879f0 */ /* 0x000fe20008001818 */
        /* <DEDUP_REMOVED lines=56> */
[----:B------:R-:W-:Y:S01]  /*1d80*/  UIADD3 UR6, UR8, 0xc06, URZ ;  /* 0x00000c0608067890 */ /* 0x000fe2000fffe03f */
[----:B------:R-:W-:Y:S02]  /*1d90*/  WARPGROUP.DEPBAR.LE gsb0, 0x0 ;  /* 0x00008000000079c5 */ /* 0x000fe40000010000 */
[----:B------:R-:W-:-:S06]  /*1da0*/  WARPGROUP.ARRIVE ;  /* 0x00000000000079c5 */ /* 0x000fcc0000000000 */
[----:B------:R-:W-:Y:S01]  /*1db0*/  HGMMA.64x64x16.F32.BF16 R56, gdesc[UR12], R56, gsb0 ;  /* 0x00e000000c3879f0 */ /* 0x000fe20008001838 */
[----:B------:R-:W-:Y:S01]  /*1dc0*/  UMOV UR12, UR5 ;  /* 0x00000005000c7c82 */ /* 0x000fe20008000000 */
[----:B------:R-:W-:Y:S01]  /*1dd0*/  UMOV UR13, 0x40000040 ;  /* 0x40000040000d7882 */ /* 0x000fe20000000000 */
[----:B------:R-:W-:-:S07]  /*1de0*/  UIADD3 UR5, UR8, 0x806, URZ ;  /* 0x0000080608057890 */ /* 0x000fce000fffe03f */
[----:B------:R-:W-:Y:S01]  /*1df0*/  UMOV UR8, UR5 ;  /* 0x0000000500087c82 */ /* 0x000fe20008000000 */
[----:B------:R-:W-:Y:S02]  /*1e00*/  WARPGROUP.DEPBAR.LE gsb0, 0x0 ;  /* 0x00008000000079c5 */ /* 0x000fe40000010000 */
[----:B------:R-:W-:-:S06]  /*1e10*/  WARPGROUP.ARRIVE ;  /* 0x00000000000079c5 */ /* 0x000fcc0000000000 */
[----:B------:R-:W-:Y:S03]  /*1e20*/  HGMMA.64x64x16.F32.BF16 R24, gdesc[UR12], R24, gsb0 ;  /* 0x00e000000c1879f0 */ /* 0x000fe60008001818 */
[----:B------:R-:W-:Y:S02]  /*1e30*/  WARPGROUP.DEPBAR.LE gsb0, 0x0 ;  /* 0x00008000000079c5 */ /* 0x000fe40000010000 */
[----:B------:R-:W-:-:S06]  /*1e40*/  WARPGROUP.ARRIVE ;  /* 0x00000000000079c5 */ /* 0x000fcc0000000000 */
[----:B------:R-:W-:Y:S01]  /*1e50*/  HGMMA.64x64x16.F32.BF16 R56, gdesc[UR8], R56, gsb0 ;  /* 0x00e00000083879f0 */ /* 0x000fe20008001838 */
[----:B------:R-:W-:Y:S01]  /*1e60*/  UMOV UR8, UR6 ;  /* 0x0000000600087c82 */ /* 0x000fe20008000000 */
[----:B------:R-:W-:Y:S01]  /*1e70*/  UMOV UR9, 0x40000040 ;  /* 0x4000004000097882 */ /* 0x000fe20000000000 */
[----:B------:R-:W-:Y:S02]  /*1e80*/  WARPGROUP.DEPBAR.LE gsb0, 0x0 ;  /* 0x00008000000079c5 */ /* 0x000fe40000010000 */
[----:B------:R-:W-:-:S06]  /*1e90*/  WARPGROUP.ARRIVE ;  /* 0x00000000000079c5 */ /* 0x000fcc0000000000 */
[----:B------:R-:W-:Y:S03]  /*1ea0*/  HGMMA.64x64x16.F32.BF16 R24, gdesc[UR8], R24, gsb0 ;  /* 0x00e00000081879f0 */ /* 0x000fe60008001818 */
[----:B------:R-:W-:Y:S02]  /*1eb0*/  WARPGROUP.DEPBAR.LE gsb0, 0x0 ;  /* 0x00008000000079c5 */ /* 0x000fe40000010000 */
[----:B------:R-:W-:Y:S05]  /*1ec0*/  @!P2 BRA `(.L_x_22) ;  /* 0x000000080058a947 */ /* 0x000fea0003800000 */
[----:B------:R-:W-:Y:S01]  /*1ed0*/  UIADD3 UR5, UR42, 0x1, URZ ;  /* 0x000000012a057890 */ /* 0x000fe2000fffe03f */
[----:B01----:R-:W-:Y:S02]  /*1ee0*/  IMAD.U32 R0, RZ, RZ, UR44 ;  /* 0x0000002cff007e24 */ /* 0x003fe4000f8e00ff */
[----:B------:R-:W-:Y:S01]  /*1ef0*/  IMAD.U32 R3, RZ, RZ, UR42 ;  /* 0x0000002aff037e24 */ /* 0x000fe2000f8e00ff */
[----:B------:R-:W-:-:S04]  /*1f00*/  UISETP.NE.AND UP0, UPT, UR5, 0x2, UPT ;  /* 0x000000020500788c */ /* 0x000fc8000bf05270 */
[----:B------:R-:W-:Y:S02]  /*1f10*/  USEL UR6, URZ, 0x1, UP0 ;  /* 0x000000013f067887 */ /* 0x000fe40008000000 */
[----:B------:R-:W-:Y:S02]  /*1f20*/  USEL UR5, UR5, URZ, UP0 ;  /* 0x0000003f05057287 */ /* 0x000fe40008000000 */
[----:B------:R-:W-:-:S06]  /*1f30*/  ULOP3.LUT UR6, UR40, UR6, URZ, 0x3c, !UPT ;  /* 0x0000000628067292 */ /* 0x000fcc000f8e3c3f */
[----:B------:R-:W-:-:S07]  /*1f40*/  IMAD.U32 R7, RZ, RZ, UR6 ;  /* 0x00000006ff077e24 */ /* 0x000fce000f8e00ff */
.L_x_29:
[----:B------:R-:W-:Y:S05]  /*1f50*/  @!P0 BRA `(.L_x_23) ;  /* 0x0000000000048947 */ /* 0x000fea0003800000 */
[----:B------:R-:W-:Y:S01]  /*1f60*/  BPT.TRAP 0x1 ;  /* 0x000000040000795c */ /* 0x000fe20000300000 */
.L_x_23:
[----:B------:R-:W0:Y:S01]  /*1f70*/  S2UR UR7, SR_CgaCtaId ;  /* 0x00000000000779c3 */ /* 0x000e220000008800 */
[----:B------:R-:W-:Y:S01]  /*1f80*/  UMOV UR6, 0x400 ;  /* 0x0000040000067882 */ /* 0x000fe20000000000 */
[----:B------:R-:W-:Y:S01]  /*1f90*/  IMAD.U32 R5, RZ, RZ, UR5 ;  /* 0x00000005ff057e24 */ /* 0x000fe2000f8e00ff */
[----:B------:R-:W-:Y:S01]  /*1fa0*/  SHF.L.U32 R4, R7, 0x1f, RZ ;  /* 0x0000001f07047819 */ /* 0x000fe200000006ff */
[----:B0-----:R-:W-:-:S06]  /*1fb0*/  ULEA UR6, UR7, UR6, 0x18 ;  /* 0x0000000607067291 */ /* 0x001fcc000f8ec03f */
[----:B------:R-:W-:-:S04]  /*1fc0*/  IMAD.U32 R6, RZ, RZ, UR6 ;  /* 0x00000006ff067e24 */ /* 0x000fc8000f8e00ff */
[----:B------:R-:W-:-:S04]  /*1fd0*/  IMAD R5, R5, 0x8, R6 ;  /* 0x0000000805057824 */ /* 0x000fc800078e0206 */
[----:B------:R0:W1:Y:S01]  /*1fe0*/  SYNCS.PHASECHK.TRANS64.TRYWAIT P1, [R5+URZ], R4 ;  /* 0x00000004050075a7 */ /* 0x000062000802017f */
[----:B------:R-:W-:Y:S05]  /*1ff0*/  @!P0 BRA `(.L_x_24) ;  /* 0x0000000000048947 */ /* 0x000fea0003800000 */
[----:B------:R-:W-:Y:S01]  /*2000*/  BPT.TRAP 0x1 ;  /* 0x000000040000795c */ /* 0x000fe20000300000 */
.L_x_24:
[----:B-1----:R-:W-:Y:S05]  /*2010*/  @P1 BRA `(.L_x_25) ;  /* 0x0000000000081947 */ /* 0x002fea0003800000 */
[----:B------:R-:W1:Y:S02]  /*2020*/  SYNCS.PHASECHK.TRANS64.TRYWAIT P1, [R5+URZ], R4 ;  /* 0x00000004050075a7 */ /* 0x000e64000802017f */
[----:B-1----:R-:W-:Y:S05]  /*2030*/  @!P1 BRA `(.L_x_26) ;  /* 0x0000007000689947 */ /* 0x002fea0003800000 */
.L_x_25:
[----:B------:R-:W-:Y:S01]  /*2040*/  ULEA UR8, UR5, UR4, 0xa ;  /* 0x0000000405087291 */ /* 0x000fe2000f8e503f */
[----:B------:R-:W-:Y:S01]  /*2050*/  WARPGROUP.ARRIVE ;  /* 0x00000000000079c5 */ /* 0x000fe20000000000 */
[----:B------:R-:W-:Y:S01]  /*2060*/  ULEA UR6, UR5, UR45, 0xc ;  /* 0x0000002d05067291 */ /* 0x000fe2000f8e603f */
[----:B------:R-:W-:Y:S01]  /*2070*/  UMOV UR15, 0x40000040 ;  /* 0x40000040000f7882 */ /* 0x000fe20000000000 */
[----:B------:R-:W-:Y:S02]  /*2080*/  UMOV UR13, 0x40000040 ;  /* 0x40000040000d7882 */ /* 0x000fe40000000000 */
[----:B------:R-:W-:Y:S01]  /*2090*/  UIADD3 UR7, UR6, 0x400, URZ ;  /* 0x0000040006077890 */ /* 0x000fe2000fffe03f */
[----:B------:R-:W-:Y:S02]  /*20a0*/  UMOV UR14, UR8 ;  /* 0x00000008000e7c82 */ /* 0x000fe40008000000 */
[----:B------:R-:W-:Y:S01]  /*20b0*/  UMOV UR12, UR6 ;  /* 0x00000006000c7c82 */ /* 0x000fe20008000000 */
[----:B------:R-:W-:Y:S01]  /*20c0*/  UIADD3 UR10, UR8, 0x206, URZ ;  /* 0x00000206080a7890 */ /* 0x000fe2000fffe03f */
[----:B------:R-:W-:Y:S01]  /*20d0*/  HGMMA.64x64x16.F32.BF16 R56, gdesc[UR12], R56, gsb0 ;  /* 0x00e000000c3879f0 */ /* 0x000fe20008001838 */
[----:B------:R-:W-:Y:S01]  /*20e0*/  UMOV UR13, 0x40000040 ;  /* 0x40000040000d7882 */ /* 0x000fe20000000000 */
[----:B------:R-:W-:Y:S01]  /*20f0*/  UMOV UR12, UR7 ;  /* 0x00000007000c7c82 */ /* 0x000fe20008000000 */
[----:B------:R-:W-:Y:S01]  /*2100*/  UIADD3 UR7, UR6, 0x402, URZ ;  /* 0x0000040206077890 */ /* 0x000fe2000fffe03f */
[----:B------:R-:W-:Y:S01]  /*2110*/  UMOV UR11, 0x40000040 ;  /* 0x40000040000b7882 */ /* 0x000fe20000000000 */
[----:B------:R-:W-:Y:S01]  /*2120*/  UMOV UR9, 0x40000040 ;  /* 0x4000004000097882 */ /* 0x000fe20000000000 */
[----:B------:R-:W-:-:S02]  /*2130*/  WARPGROUP.DEPBAR.LE gsb0, 0x0 ;  /* 0x00008000000079c5 */ /* 0x000fc40000010000 */
        /* <DEDUP_REMOVED lines=71> */
[----:B------:R-:W-:Y:S02]  /*25b0*/  UIADD3 UR8, UR6, 0x806, URZ ;  /* 0x0000080606087890 */ /* 0x000fe4000fffe03f */
[----:B------:R-:W-:Y:S01]  /*25c0*/  UIADD3 UR6, UR6, 0xc06, URZ ;  /* 0x00000c0606067890 */ /* 0x000fe2000fffe03f */
        /* <DEDUP_REMOVED lines=18> */
[----:B------:R-:W-:Y:S01]  /*26f0*/  BPT.TRAP 0x1 ;  /* 0x000000040000795c */ /* 0x000fe20000300000 */
.L_x_27:
[----:B------:R-:W-:-:S13]  /*2700*/  ISETP.NE.AND P1, PT, R19, RZ, PT ;  /* 0x000000ff1300720c */ /* 0x000fda0003f25270 */
[----:B01----:R-:W-:-:S04]  /*2710*/  @P1 IMAD R4, R3, 0x8, R6 ;  /* 0x0000000803041824 */ /* 0x003fc800078e0206 */
[----:B------:R-:W-:-:S05]  /*2720*/  @P1 VIADD R5, R4, 0x10 ;  /* 0x0000001004051836 */ /* 0x000fca0000000000 */
[----:B------:R-:W-:-:S04]  /*2730*/  @P1 PRMT R5, R22, 0x654, R5 ;  /* 0x0000065416051816 */ /* 0x000fc80000000005 */
[----:B------:R0:W-:Y:S01]  /*2740*/  @P1 SYNCS.ARRIVE.TRANS64.RED.A1T0 RZ, [R5+URZ], RZ ;  /* 0x000000ff05ff19a7 */ /* 0x0001e2000810043f */
[----:B------:R-:W-:-:S13]  /*2750*/  ISETP.GT.U32.AND P1, PT, R18, 0x1, PT ;  /* 0x000000011200780c */ /* 0x000fda0003f24070 */
[----:B0-----:R-:W-:Y:S05]  /*2760*/  @P1 BRA `(.L_x_28) ;  /* 0x0000000000041947 */ /* 0x001fea0003800000 */
[----:B------:R-:W-:Y:S01]  /*2770*/  BPT.TRAP 0x1 ;  /* 0x000000040000795c */ /* 0x000fe20000300000 */
.L_x_28:
[----:B------:R-:W-:Y:S01]  /*2780*/  UIADD3 UR5, UR5, 0x1, URZ ;  /* 0x0000000105057890 */ /* 0x000fe2000fffe03f */
[C---:B------:R-:W-:Y:S01]  /*2790*/  ISETP.GT.AND P2, PT, R0.reuse, 0x1, PT ;  /* 0x000000010000780c */ /* 0x040fe20003f44270 */
[----:B------:R-:W-:Y:S02]  /*27a0*/  VIADD R3, R3, 0x1 ;  /* 0x0000000103037836 */ /* 0x000fe40000000000 */
[----:B------:R-:W-:Y:S01]  /*27b0*/  UISETP.NE.AND UP0, UPT, UR5, 0x2, UPT ;  /* 0x000000020500788c */ /* 0x000fe2000bf05270 */
[----:B------:R-:W-:Y:S02]  /*27c0*/  VIADD R0, R0, 0xffffffff ;  /* 0xffffffff00007836 */ /* 0x000fe40000000000 */
[C---:B------:R-:W-:Y:S01]  /*27d0*/  ISETP.NE.AND P1, PT, R3.reuse, 0x2, PT ;  /* 0x000000020300780c */ /* 0x040fe20003f25270 */
[----:B------:R-:W-:Y:S02]  /*27e0*/  USEL UR6, URZ, 0x1, UP0 ;  /* 0x000000013f067887 */ /* 0x000fe40008000000 */
[----:B------:R-:W-:Y:S01]  /*27f0*/  USEL UR5, UR5, URZ, UP0 ;  /* 0x0000003f05057287 */ /* 0x000fe20008000000 */
[----:B------:R-:W-:-:S03]  /*2800*/  SEL R3, R3, RZ, P1 ;  /* 0x000000ff03037207 */ /* 0x000fc60000800000 */
[----:B------:R-:W-:Y:S01]  /*2810*/  LOP3.LUT R7, R7, UR6, RZ, 0x3c, !PT ;  /* 0x0000000607077c12 */ /* 0x000fe2000f8e3cff */
[----:B------:R-:W-:Y:S07]  /*2820*/  @P2 BRA `(.L_x_29) ;  /* 0xfffffff400c82947 */ /* 0x000fee000383ffff */
.L_x_22:
[----:B01----:R-:W0:Y:S02]  /*2830*/  LDC R0, c[0x0][0x28c] ;  /* 0x0000a300ff007b82 */ /* 0x003e240000000800 */
[----:B0-----:R-:W-:-:S13]  /*2840*/  ISETP.GE.AND P1, PT, R0, 0x1, PT ;  /* 0x000000010000780c */ /* 0x001fda0003f26270 */
[----:B------:R-:W-:Y:S05]  /*2850*/  @!P1 BRA `(.L_x_30) ;  /* 0x0000000000389947 */ /* 0x000fea0003800000 */
[----:B------:R-:W-:Y:S05]  /*2860*/  @!P0 BRA `(.L_x_31) ;  /* 0x0000000000048947 */ /* 0x000fea0003800000 */
[----:B------:R-:W-:Y:S01]  /*2870*/  BPT.TRAP 0x1 ;  /* 0x000000040000795c */ /* 0x000fe20000300000 */
.L_x_31:
[----:B------:R-:W-:-:S13]  /*2880*/  ISETP.NE.AND P0, PT, R19, RZ, PT ;  /* 0x000000ff1300720c */ /* 0x000fda0003f05270 */
[----:B------:R-:W-:-:S05]  /*2890*/  VOTEU.ANY UP0, P0 ;  /* 0x00000000003f7886 */ /* 0x000fca0000000100 */
[----:B------:R-:W-:-:S06]  /*28a0*/  @UP0 UIADD3 UR4, UR44, UR42, URZ ;  /* 0x0000002a2c040290 */ /* 0x000fcc000fffe03f */
[----:B------:R-:W-:-:S04]  /*28b0*/  IMAD.U32 R0, RZ, RZ, UR4 ;  /* 0x00000004ff007e24 */ /* 0x000fc8000f8e00ff */
[----:B------:R-:W-:-:S05]  /*28c0*/  @P0 IMAD.SHL.U32 R0, R0, 0x8, RZ ;  /* 0x0000000800000824 */ /* 0x000fca00078e00ff */
[----:B------:R-:W-:-:S04]  /*28d0*/  @P0 LOP3.LUT R0, R0, 0x8, RZ, 0xc0, !PT ;  /* 0x0000000800000812 */ /* 0x000fc800078ec0ff */
[----:B------:R-:W-:-:S04]  /*28e0*/  @P0 IADD3 R3, R6, 0x10, R0 ;  /* 0x0000001006030810 */ /* 0x000fc80007ffe000 */
[----:B------:R-:W-:-:S04]  /*28f0*/  @P0 PRMT R3, R22, 0x654, R3 ;  /* 0x0000065416030816 */ /* 0x000fc80000000003 */
[----:B------:R0:W-:Y:S01]  /*2900*/  @P0 SYNCS.ARRIVE.TRANS64.RED.A1T0 RZ, [R3+URZ], RZ ;  /* 0x000000ff03ff09a7 */ /* 0x0001e2000810043f */
[----:B------:R-:W-:-:S13]  /*2910*/  ISETP.GT.U32.AND P0, PT, R18, 0x1, PT ;  /* 0x000000011200780c */ /* 0x000fda0003f04070 */
[----:B0-----:R-:W-:Y:S05]  /*2920*/  @P0 BRA `(.L_x_30) ;  /* 0x0000000000040947 */ /* 0x001fea0003800000 */
[----:B------:R-:W-:Y:S01]  /*2930*/  BPT.TRAP 0x1 ;  /* 0x000000040000795c */ /* 0x000fe20000300000 */
.L_x_30:
[----:B------:R-:W-:Y:S01]  /*2940*/  IMAD.SHL.U32 R103, R103, 0x40, RZ ;  /* 0x0000004067677824 */ /* 0x000fe200078e00ff */
[----:B------:R-:W-:Y:S01]  /*2950*/  ULDC UR6, c[0x0][0x288] ;  /* 0x0000a20000067ab9 */ /* 0x000fe20000000800 */
[----:B------:R-:W-:Y:S01]  /*2960*/  SHF.R.S32.HI R21, RZ, 0x1f, R23 ;  /* 0x0000001fff157819 */ /* 0x000fe20000011417 */
[----:B------:R-:W-:Y:S01]  /*2970*/  IMAD.SHL.U32 R3, R111, 0x100, RZ ;  /* 0x000001006f037824 */ /* 0x000fe200078e00ff */
[----:B------:R-:W-:Y:S01]  /*2980*/  ULDC.64 UR4, c[0x0][0x5d0] ;  /* 0x0001740000047ab9 */ /* 0x000fe20000000a00 */
[----:B------:R-:W-:Y:S01]  /*2990*/  LOP3.LUT R10, R103, 0x6, R98, 0xf8, !PT ;  /* 0x00000006670a7812 */ /* 0x000fe200078ef862 */
[----:B------:R-:W-:Y:S01]  /*29a0*/  IMAD.WIDE R110, R111, 0x100, R88 ;  /* 0x000001006f6e7825 */ /* 0x000fe200078e0258 */
[----:B------:R-:W-:Y:S01]  /*29b0*/  ISETP.GE.AND P0, PT, R103, UR6, PT ;  /* 0x0000000667007c0c */ /* 0x000fe2000bf06270 */
[----:B------:R-:W-:Y:S01]  /*29c0*/  ULDC UR6, c[0x0][0x284] ;  /* 0x0000a10000067ab9 */ /* 0x000fe20000000800 */
[----:B------:R-:W-:Y:S01]  /*29d0*/  SHF.R.S32.HI R11, RZ, 0x1f, R10 ;  /* 0x0000001fff0b7819 */ /* 0x000fe2000001140a */
[----:B------:R-:W-:Y:S01]  /*29e0*/  IMAD R0, R21, UR4, RZ ;  /* 0x0000000415007c24 */ /* 0x000fe2000f8e02ff */
[----:B------:R-:W-:-:S03]  /*29f0*/  ISETP.GE.OR P0, PT, R3, UR6, P0 ;  /* 0x0000000603007c0c */ /* 0x000fc60008706670 */
[C---:B------:R-:W-:Y:S02]  /*2a00*/  IMAD R7, R23.reuse, UR5, R0 ;  /* 0x0000000517077c24 */ /* 0x040fe4000f8e0200 */
[----:B------:R-:W-:Y:S01]  /*2a10*/  IMAD.WIDE.U32 R4, R23, UR4, R10 ;  /* 0x0000000417047c25 */ /* 0x000fe2000f8e000a */
[----:B------:R-:W-:-:S03]  /*2a20*/  ULDC.64 UR4, c[0x0][0x5c8] ;  /* 0x0001720000047ab9 */ /* 0x000fc60000000a00 */
[----:B------:R-:W-:Y:S02]  /*2a30*/  IMAD R9, R111, UR4, RZ ;  /* 0x000000046f097c24 */ /* 0x000fe4000f8e02ff */
[----:B------:R-:W-:Y:S02]  /*2a40*/  IMAD.IADD R5, R5, 0x1, R7 ;  /* 0x0000000105057824 */ /* 0x000fe400078e0207 */
[C---:B------:R-:W-:Y:S02]  /*2a50*/  IMAD R9, R110.reuse, UR5, R9 ;  /* 0x000000056e097c24 */ /* 0x040fe4000f8e0209 */
[----:B------:R-:W-:-:S04]  /*2a60*/  IMAD.WIDE.U32 R112, R110, UR4, R4 ;  /* 0x000000046e707c25 */ /* 0x000fc8000f8e0004 */
[----:B------:R-:W-:Y:S01]  /*2a70*/  IMAD.MOV.U32 R0, RZ, RZ, -0x1 ;  /* 0xffffffffff007424 */ /* 0x000fe200078e00ff */
[----:B------:R-:W-:Y:S06]  /*2a80*/  @P0 BRA `(.L_x_32) ;  /* 0x0000004800980947 */ /* 0x000fec0003800000 */
[----:B-----5:R-:W-:Y:S01]  /*2a90*/  FSETP.NEU.AND P1, PT, R91, RZ, PT ;  /* 0x000000ff5b00720b */ /* 0x020fe20003f2d000 */
[----:B------:R-:W-:Y:S01]  /*2aa0*/  IMAD.IADD R4, R92, 0x1, -R103 ;  /* 0x000000015c047824 */ /* 0x000fe200078e0a67 */
[----:B------:R-:W-:Y:S01]  /*2ab0*/  BSSY B0, `(.L_x_32) ;  /* 0x00004a3000007945 */ /* 0x000fe20003800000 */
[----:B------:R-:W-:Y:S02]  /*2ac0*/  IMAD.IADD R3, R102, 0x1, -R3 ;  /* 0x0000000166037824 */ /* 0x000fe400078e0a03 */
[----:B------:R-:W-:Y:S01]  /*2ad0*/  IMAD.IADD R115, R113, 0x1, R9 ;  /* 0x0000000171737824 */ /* 0x000fe200078e0209 */
[----:B------:R-:W-:-:S04]  /*2ae0*/  ISETP.GT.AND P6, PT, R4, RZ, PT ;  /* 0x000000ff0400720c */ /* 0x000fc80003fc4270 */
[----:B------:R-:W-:-:S03]  /*2af0*/  ISETP.GT.AND P0, PT, R3, RZ, P6 ;  /* 0x000000ff0300720c */ /* 0x000fc60003704270 */
[----:B------:R-:W-:Y:S10]  /*2b00*/  @!P1 BRA `(.L_x_33) ;  /* 0x0000003400089947 */ /* 0x000ff40003800000 */
[----:B------:R-:W0:Y:S01]  /*2b10*/  LDC.64 R14, c[0x0][0x5b8] ;  /* 0x00016e00ff0e7b82 */ /* 0x000e220000000a00 */
[----:B------:R-:W-:-:S07]  /*2b20*/  ULDC.64 UR4, c[0x0][0x5c0] ;  /* 0x0001700000047ab9 */ /* 0x000fce0000000a00 */
[----:B------:R-:W1:Y:S08]  /*2b30*/  LDC.64 R108, c[0x0][0x5b0] ;  /* 0x00016c00ff6c7b82 */ /* 0x000e700000000a00 */
[----:B------:R-:W2:Y:S01]  /*2b40*/  LDC.64 R12, c[0x0][0x5a8] ;  /* 0x00016a00ff0c7b82 */ /* 0x000ea20000000a00 */
[-C--:B0-----:R-:W-:Y:S02]  /*2b50*/  IMAD R6, R21, R14.reuse, RZ ;  /* 0x0000000e15067224 */ /* 0x081fe400078e02ff */
[----:B------:R-:W-:-:S04]  /*2b60*/  IMAD.WIDE.U32 R106, R23, R14, R10 ;  /* 0x0000000e176a7225 */ /* 0x000fc800078e000a */
[----:B------:R-:W-:Y:S02]  /*2b70*/  IMAD R103, R23, R15, R6 ;  /* 0x0000000f17677224 */ /* 0x000fe400078e0206 */
[-C--:B-1----:R-:W-:Y:S02]  /*2b80*/  IMAD R5, R111, R108.reuse, RZ ;  /* 0x0000006c6f057224 */ /* 0x082fe400078e02ff */
[----:B------:R-:W-:Y:S02]  /*2b90*/  IMAD.IADD R105, R107, 0x1, R103 ;  /* 0x000000016b697824 */ /* 0x000fe400078e0267 */
[----:B------:R-:W-:Y:S02]  /*2ba0*/  IMAD.MOV.U32 R104, RZ, RZ, R106 ;  /* 0x000000ffff687224 */ /* 0x000fe400078e006a */
[C---:B------:R-:W-:Y:S02]  /*2bb0*/  IMAD R113, R110.reuse, R109, R5 ;  /* 0x0000006d6e717224 */ /* 0x040fe400078e0205 */
[----:B------:R-:W-:-:S04]  /*2bc0*/  IMAD.WIDE.U32 R6, R110, R108, R104 ;  /* 0x0000006c6e067225 */ /* 0x000fc800078e0068 */
[----:B------:R-:W-:Y:S01]  /*2bd0*/  IMAD.IADD R5, R7, 0x1, R113 ;  /* 0x0000000107057824 */ /* 0x000fe200078e0271 */
[----:B--2---:R-:W-:-:S04]  /*2be0*/  LEA R8, P1, R6, R12, 0x1 ;  /* 0x0000000c06087211 */ /* 0x004fc800078208ff */
[----:B------:R-:W-:-:S05]  /*2bf0*/  LEA.HI.X R9, R6, R13, R5, 0x1, P1 ;  /* 0x0000000d06097211 */ /* 0x000fca00008f0c05 */
[----:B------:R0:W2:Y:S01]  /*2c00*/  @P0 LDG.E.LTC128B.U16 R5, desc[UR36][R8.64] ;  /* 0x0000002408050981 */ /* 0x0000a2000c1e1520 */
[----:B------:R-:W-:Y:S01]  /*2c10*/  ISETP.GT.AND P4, PT, R4, 0x1, PT ;  /* 0x000000010400780c */ /* 0x000fe20003f84270 */
[----:B------:R-:W-:Y:S01]  /*2c20*/  IMAD.WIDE.U32 R6, R110, R108, R10 ;  /* 0x0000006c6e067225 */ /* 0x000fe200078e000a */
[----:B------:R-:W-:Y:S02]  /*2c30*/  BSSY B1, `(.L_x_34) ;  /* 0x0000013000017945 */ /* 0x000fe40003800000 */
[----:B------:R-:W-:Y:S01]  /*2c40*/  P2R R119, PR, RZ, 0x10 ;  /* 0x00000010ff777803 */ /* 0x000fe20000000000 */
[----:B------:R-:W-:Y:S02]  /*2c50*/  IMAD.IADD R7, R113, 0x1, R7 ;  /* 0x0000000171077824 */ /* 0x000fe400078e0207 */
[----:B------:R-:W-:Y:S02]  /*2c60*/  IMAD.SHL.U32 R114, R108, 0x8, RZ ;  /* 0x000000086c727824 */ /* 0x000fe400078e00ff */
[----:B------:R-:W-:-:S04]  /*2c70*/  IMAD.WIDE.U32 R6, R23, R14, R6 ;  /* 0x0000000e17067225 */ /* 0x000fc800078e0006 */
[----:B------:R-:W-:Y:S01]  /*2c80*/  IMAD.IADD R7, R103, 0x1, R7 ;  /* 0x0000000167077824 */ /* 0x000fe200078e0207 */
[----:B0-----:R-:W-:-:S04]  /*2c90*/  LEA R8, P2, R6, R12, 0x1 ;  /* 0x0000000c06087211 */ /* 0x001fc800078408ff */
[----:B------:R-:W-:Y:S01]  /*2ca0*/  LEA.HI.X R9, R6, R13, R7, 0x1, P2 ;  /* 0x0000000d06097211 */ /* 0x000fe200010f0c07 */
[----:B--2---:R-:W-:-:S04]  /*2cb0*/  IMAD.U32 R20, R5, 0x10000, RZ ;  /* 0x0001000005147824 */ /* 0x004fc800078e00ff */
[----:B------:R-:W-:Y:S01]  /*2cc0*/  FMUL R15, R20, R91 ;  /* 0x0000005b140f7220 */ /* 0x000fe20000400000 */
[----:B------:R-:W-:-:S03]  /*2cd0*/  LEA R20, P1, R112, UR4, 0x1 ;  /* 0x0000000470147c11 */ /* 0x000fc6000f8208ff */
[----:B------:R-:W-:Y:S01]  /*2ce0*/  FFMA R15, R56, R90, R15 ;  /* 0x0000005a380f7223 */ /* 0x000fe2000000000f */
[----:B------:R-:W-:Y:S02]  /*2cf0*/  LEA.HI.X R21, R112, UR5, R115, 0x1, P1 ;  /* 0x0000000570157c11 */ /* 0x000fe400088f0c73 */
[----:B------:R-:W-:Y:S02]  /*2d00*/  ISETP.GT.AND P1, PT, R3, RZ, P4 ;  /* 0x000000ff0300720c */ /* 0x000fe40002724270 */
[----:B------:R-:W-:Y:S02]  /*2d10*/  F2FP.BF16.F32.PACK_AB R15, RZ, R15 ;  /* 0x0000000fff0f723e */ /* 0x000fe400000010ff */
[----:B------:R-:W-:-:S03]  /*2d20*/  SHF.L.U64.HI R115, R108, 0x3, R109 ;  /* 0x000000036c737819 */ /* 0x000fc6000001026d */
[----:B------:R0:W-:Y:S06]  /*2d30*/  @P0 STG.E.U16 desc[UR36][R20.64], R15 ;  /* 0x0000000f14000986 */ /* 0x0001ec000c101524 */
[----:B------:R-:W-:Y:S05]  /*2d40*/  @!P1 BRA `(.L_x_35) ;  /* 0x0000000000049947 */ /* 0x000fea0003800000 */
[----:B------:R1:W5:Y:S02]  /*2d50*/  LDG.E.LTC128B.U16 R5, desc[UR36][R8.64+0x2] ;  /* 0x0000022408057981 */ /* 0x000364000c1e1520 */
.L_x_35:
[----:B------:R-:W-:Y:S05]  /*2d60*/  BSYNC B1 ;  /* 0x0000000000017941 */ /* 0x000fea0003800000 */
.L_x_34:
[----:B------:R-:W-:Y:S01]  /*2d70*/  IMAD.WIDE.U32 R116, R110, R108, R114 ;  /* 0x0000006c6e747225 */ /* 0x000fe200078e0072 */
[----:B------:R-:W-:Y:S02]  /*2d80*/  ISETP.GT.AND P0, PT, R3, 0x8, P6 ;  /* 0x000000080300780c */ /* 0x000fe40003704270 */
[C---:B0----5:R-:W-:Y:S01]  /*2d90*/  PRMT R15, R5.reuse, 0x7610, R15 ;  /* 0x00007610050f7816 */ /* 0x061fe2000000000f */
[----:B------:R-:W-:Y:S01]  /*2da0*/  IMAD.U32 R6, R5, 0x10000, RZ ;  /* 0x0001000005067824 */ /* 0x000fe200078e00ff */
[----:B------:R-:W-:Y:S01]  /*2db0*/  IADD3 R7, P2, R106, R116, RZ ;  /* 0x000000746a077210 */ /* 0x000fe20007f5e0ff */
[----:B------:R-:W-:Y:S02]  /*2dc0*/  IMAD.IADD R113, R113, 0x1, R117 ;  /* 0x0000000171717824 */ /* 0x000fe400078e0275 */
[----:B------:R-:W-:Y:S02]  /*2dd0*/  FMUL R6, R6, R91 ;  /* 0x0000005b06067220 */ /* 0x000fe40000400000 */
[----:B------:R-:W-:-:S02]  /*2de0*/  IMAD.X R56, R113, 0x1, R105, P2 ;  /* 0x0000000171387824 */ /* 0x000fc400010e0669 */
[----:B------:R-:W-:Y:S01]  /*2df0*/  FFMA R57, R57, R90, R6 ;  /* 0x0000005a39397223 */ /* 0x000fe20000000006 */
[----:B------:R-:W-:-:S04]  /*2e00*/  LEA R6, P2, R7, R12, 0x1 ;  /* 0x0000000c07067211 */ /* 0x000fc800078408ff */
[----:B------:R-:W-:Y:S02]  /*2e10*/  F2FP.BF16.F32.PACK_AB R57, RZ, R57 ;  /* 0x00000039ff39723e */ /* 0x000fe400000010ff */
[----:B------:R-:W-:-:S03]  /*2e20*/  LEA.HI.X R7, R7, R13, R56, 0x1, P2 ;  /* 0x0000000d07077211 */ /* 0x000fc600010f0c38 */
[----:B------:R0:W-:Y:S04]  /*2e30*/  @P1 STG.E.U16 desc[UR36][R20.64+0x2], R57 ;  /* 0x0000023914001986 */ /* 0x0001e8000c101524 */
[----:B------:R-:W2:Y:S01]  /*2e40*/  @P0 LDG.E.LTC128B.U16 R15, desc[UR36][R6.64] ;  /* 0x00000024060f0981 */ /* 0x000ea2000c1e1520 */
[----:B------:R-:W-:Y:S01]  /*2e50*/  IMAD.SHL.U32 R121, R96, 0x2, RZ ;  /* 0x0000000260797824 */ /* 0x000fe200078e00ff */
[----:B------:R-:W-:Y:S01]  /*2e60*/  IADD3 R116, P1, R10, R116, RZ ;  /* 0x000000740a747210 */ /* 0x000fe20007f3e0ff */
[----:B------:R-:W-:Y:S01]  /*2e70*/  BSSY B1, `(.L_x_36) ;  /* 0x0000011000017945 */ /* 0x000fe20003800000 */
[----:B------:R-:W-:Y:S02]  /*2e80*/  SHF.L.U64.HI R123, R96, 0x1, R95 ;  /* 0x00000001607b7819 */ /* 0x000fe4000001025f */
[----:B------:R-:W-:Y:S01]  /*2e90*/  IADD3 R112, P2, R121, R20, RZ ;  /* 0x0000001479707210 */ /* 0x000fe20007f5e0ff */
[----:B------:R-:W-:Y:S01]  /*2ea0*/  IMAD.X R117, R11, 0x1, R113, P1 ;  /* 0x000000010b757824 */ /* 0x000fe200008e0671 */
[----:B------:R-:W-:-:S03]  /*2eb0*/  ISETP.GT.AND P1, PT, R3, 0x8, P4 ;  /* 0x000000080300780c */ /* 0x000fc60002724270 */
[----:B------:R-:W-:Y:S02]  /*2ec0*/  IMAD.X R113, R123, 0x1, R21, P2 ;  /* 0x000000017b717824 */ /* 0x000fe400010e0615 */
[----:B------:R-:W-:-:S04]  /*2ed0*/  IMAD.WIDE.U32 R116, R23, R14, R116 ;  /* 0x0000000e17747225 */ /* 0x000fc800078e0074 */
[----:B0-----:R-:W-:Y:S02]  /*2ee0*/  IMAD.IADD R57, R103, 0x1, R117 ;  /* 0x0000000167397824 */ /* 0x001fe400078e0275 */
[----:B--2---:R-:W-:-:S04]  /*2ef0*/  IMAD.U32 R56, R15, 0x10000, RZ ;  /* 0x000100000f387824 */ /* 0x004fc800078e00ff */
[----:B------:R-:W-:Y:S01]  /*2f00*/  FMUL R5, R56, R91 ;  /* 0x0000005b38057220 */ /* 0x000fe20000400000 */
[----:B------:R-:W-:-:S03]  /*2f10*/  LEA R56, P3, R116, R12, 0x1 ;  /* 0x0000000c74387211 */ /* 0x000fc600078608ff */
[----:B------:R-:W-:Y:S01]  /*2f20*/  FFMA R5, R58, R90, R5 ;  /* 0x0000005a3a057223 */ /* 0x000fe20000000005 */
[----:B------:R-:W-:-:S04]  /*2f30*/  LEA.HI.X R57, R116, R13, R57, 0x1, P3 ;  /* 0x0000000d74397211 */ /* 0x000fc800018f0c39 */
[----:B------:R-:W-:-:S05]  /*2f40*/  F2FP.BF16.F32.PACK_AB R5, RZ, R5 ;  /* 0x00000005ff05723e */ /* 0x000fca00000010ff */
[----:B------:R0:W-:Y:S01]  /*2f50*/  @P0 STG.E.U16 desc[UR36][R112.64], R5 ;  /* 0x0000000570000986 */ /* 0x0001e2000c101524 */
[----:B------:R-:W-:Y:S05]  /*2f60*/  @!P1 BRA `(.L_x_37) ;  /* 0x0000000000049947 */ /* 0x000fea0003800000 */
[----:B------:R2:W5:Y:S02]  /*2f70*/  LDG.E.LTC128B.U16 R15, desc[UR36][R56.64+0x2] ;  /* 0x00000224380f7981 */ /* 0x000564000c1e1520 */
.L_x_37:
[----:B------:R-:W-:Y:S05]  /*2f80*/  BSYNC B1 ;  /* 0x0000000000017941 */ /* 0x000fea0003800000 */
.L_x_36:
[----:B-----5:R-:W-:Y:S01]  /*2f90*/  IMAD.U32 R6, R15, 0x10000, RZ ;  /* 0x000100000f067824 */ /* 0x020fe200078e00ff */
[----:B------:R-:W-:Y:S01]  /*2fa0*/  ISETP.GT.AND P4, PT, R4, 0x8, PT ;  /* 0x000000080400780c */ /* 0x000fe20003f84270 */
[----:B------:R-:W-:Y:S01]  /*2fb0*/  IMAD.MOV.U32 R58, RZ, RZ, R112 ;  /* 0x000000ffff3a7224 */ /* 0x000fe200078e0070 */
[----:B------:R-:W-:Y:S01]  /*2fc0*/  BSSY B1, `(.L_x_38) ;  /* 0x000000b000017945 */ /* 0x000fe20003800000 */
[----:B------:R-:W-:Y:S01]  /*2fd0*/  FMUL R6, R6, R91 ;  /* 0x0000005b06067220 */ /* 0x000fe20000400000 */
[----:B------:R-:W-:Y:S02]  /*2fe0*/  ISETP.GT.AND P0, PT, R3, RZ, P4 ;  /* 0x000000ff0300720c */ /* 0x000fe40002704270 */
[----:B------:R-:W-:Y:S01]  /*2ff0*/  P2R R117, PR, RZ, 0x10 ;  /* 0x00000010ff757803 */ /* 0x000fe20000000000 */
[----:B------:R-:W-:Y:S01]  /*3000*/  FFMA R6, R59, R90, R6 ;  /* 0x0000005a3b067223 */ /* 0x000fe20000000006 */
[----:B------:R-:W-:Y:S01]  /*3010*/  IMAD.MOV.U32 R59, RZ, RZ, R113 ;  /* 0x000000ffff3b7224 */ /* 0x000fe200078e0071 */
[----:B------:R-:W-:-:S03]  /*3020*/  PRMT R116, R15, 0x7610, R116 ;  /* 0x000076100f747816 */ /* 0x000fc60000000074 */
[----:B------:R-:W-:-:S05]  /*3030*/  F2FP.BF16.F32.PACK_AB R6, RZ, R6 ;  /* 0x00000006ff06723e */ /* 0x000fca00000010ff */
[----:B------:R3:W-:Y:S01]  /*3040*/  @P1 STG.E.U16 desc[UR36][R58.64+0x2], R6 ;  /* 0x000002063a001986 */ /* 0x0007e2000c101524 */
[----:B------:R-:W-:Y:S05]  /*3050*/  @!P0 BRA `(.L_x_39) ;  /* 0x0000000000048947 */ /* 0x000fea0003800000 */
[----:B------:R4:W5:Y:S02]  /*3060*/  LDG.E.LTC128B.U16 R116, desc[UR36][R8.64+0x10] ;  /* 0x0000102408747981 */ /* 0x000964000c1e1520 */
.L_x_39:
[----:B------:R-:W-:Y:S05]  /*3070*/  BSYNC B1 ;  /* 0x0000000000017941 */ /* 0x000fea0003800000 */
.L_x_38:
[----:B---3-5:R-:W-:Y:S01]  /*3080*/  IMAD.U32 R6, R116, 0x10000, RZ ;  /* 0x0001000074067824 */ /* 0x028fe200078e00ff */
[C---:B0-----:R-:W-:Y:S01]  /*3090*/  SHF.L.U64.HI R5, R97.reuse, 0x1, R94 ;  /* 0x0000000161057819 */ /* 0x041fe2000001025e */
[----:B------:R-:W-:Y:S01]  /*30a0*/  IMAD.SHL.U32 R15, R97, 0x2, RZ ;  /* 0x00000002610f7824 */ /* 0x000fe200078e00ff */
[----:B------:R-:W-:Y:S01]  /*30b0*/  ISETP.GT.AND P3, PT, R4, 0x9, PT ;  /* 0x000000090400780c */ /* 0x000fe20003f64270 */
[----:B------:R-:W-:Y:S01]  /*30c0*/  FMUL R7, R6, R91 ;  /* 0x0000005b06077220 */ /* 0x000fe20000400000 */
[----:B------:R-:W-:Y:S02]  /*30d0*/  BSSY B1, `(.L_x_40) ;  /* 0x000000a000017945 */ /* 0x000fe40003800000 */
[----:B------:R-:W-:Y:S01]  /*30e0*/  IADD3 R6, P1, P2, R15, R20, R121 ;  /* 0x000000140f067210 */ /* 0x000fe20007a3e079 */
[----:B------:R-:W-:Y:S01]  /*30f0*/  FFMA R60, R60, R90, R7 ;  /* 0x0000005a3c3c7223 */ /* 0x000fe20000000007 */
[----:B------:R-:W-:Y:S02]  /*3100*/  P2R R120, PR, RZ, 0x8 ;  /* 0x00000008ff787803 */ /* 0x000fe40000000000 */
[----:B------:R-:W-:-:S02]  /*3110*/  IADD3.X R7, R5, R21, R123, P1, P2 ;  /* 0x0000001505077210 */ /* 0x000fc40000fe447b */
[----:B------:R-:W-:Y:S02]  /*3120*/  F2FP.BF16.F32.PACK_AB R60, RZ, R60 ;  /* 0x0000003cff3c723e */ /* 0x000fe400000010ff */
[----:B------:R-:W-:-:S03]  /*3130*/  ISETP.GT.AND P1, PT, R3, RZ, P3 ;  /* 0x000000ff0300720c */ /* 0x000fc60001f24270 */
[----:B------:R0:W-:Y:S10]  /*3140*/  @P0 STG.E.U16 desc[UR36][R20.64+0x10], R60 ;  /* 0x0000103c14000986 */ /* 0x0001f4000c101524 */
[----:B------:R-:W-:Y:S05]  /*3150*/  @!P1 BRA `(.L_x_41) ;  /* 0x0000000000049947 */ /* 0x000fea0003800000 */
[----:B------:R3:W5:Y:S02]  /*3160*/  LDG.E.LTC128B.U16 R116, desc[UR36][R8.64+0x12] ;  /* 0x0000122408747981 */ /* 0x000764000c1e1520 */
.L_x_41:
[----:B------:R-:W-:Y:S05]  /*3170*/  BSYNC B1 ;  /* 0x0000000000017941 */ /* 0x000fea0003800000 */
.L_x_40:
[----:B0----5:R-:W-:Y:S01]  /*3180*/  IMAD.U32 R60, R116, 0x10000, RZ ;  /* 0x00010000743c7824 */ /* 0x021fe200078e00ff */
[----:B------:R-:W-:Y:S01]  /*3190*/  ISETP.GT.AND P0, PT, R3, 0x8, P4 ;  /* 0x000000080300780c */ /* 0x000fe20002704270 */
[----:B------:R-:W-:Y:S02]  /*31a0*/  BSSY B1, `(.L_x_42) ;  /* 0x0000007000017945 */ /* 0x000fe40003800000 */
[----:B------:R-:W-:-:S04]  /*31b0*/  FMUL R60, R60, R91 ;  /* 0x0000005b3c3c7220 */ /* 0x000fc80000400000 */
[----:B------:R-:W-:-:S05]  /*31c0*/  FFMA R60, R61, R90, R60 ;  /* 0x0000005a3d3c7223 */ /* 0x000fca000000003c */
[----:B------:R-:W-:-:S05]  /*31d0*/  F2FP.BF16.F32.PACK_AB R60, RZ, R60 ;  /* 0x0000003cff3c723e */ /* 0x000fca00000010ff */
[----:B------:R0:W-:Y:S01]  /*31e0*/  @P1 STG.E.U16 desc[UR36][R20.64+0x12], R60 ;  /* 0x0000123c14001986 */ /* 0x0001e2000c101524 */
[----:B------:R-:W-:Y:S05]  /*31f0*/  @!P0 BRA `(.L_x_43) ;  /* 0x0000000000048947 */ /* 0x000fea0003800000 */
[----:B------:R0:W5:Y:S02]  /*3200*/  LDG.E.LTC128B.U16 R116, desc[UR36][R56.64+0x10] ;  /* 0x0000102438747981 */ /* 0x000164000c1e1520 */
.L_x_43:
[----:B------:R-:W-:Y:S05]  /*3210*/  BSYNC B1 ;  /* 0x0000000000017941 */ /* 0x000fea0003800000 */
.L_x_42:
        /* <DEDUP_REMOVED lines=9> */
.L_x_45:
[----:B------:R-:W-:Y:S05]  /*32b0*/  BSYNC B1 ;  /* 0x0000000000017941 */ /* 0x000fea0003800000 */
.L_x_44:
[----:B-----5:R-:W-:Y:S01]  /*32c0*/  IMAD.U32 R60, R116, 0x10000, RZ ;  /* 0x00010000743c7824 */ /* 0x020fe200078e00ff */
[----:B------:R-:W-:Y:S01]  /*32d0*/  IADD3 R123, P0, R110, 0x80, RZ ;  /* 0x000000806e7b7810 */ /* 0x000fe20007f1e0ff */
[----:B------:R-:W-:Y:S01]  /*32e0*/  BSSY B1, `(.L_x_46) ;  /* 0x000000b000017945 */ /* 0x000fe20003800000 */
[----:B------:R-:W-:Y:S01]  /*32f0*/  ISETP.GT.AND P2, PT, R4, 0x10, PT ;  /* 0x000000100400780c */ /* 0x000fe20003f44270 */
[----:B------:R-:W-:Y:S02]  /*3300*/  FMUL R60, R60, R91 ;  /* 0x0000005b3c3c7220 */ /* 0x000fe40000400000 */
[----:B------:R-:W-:Y:S01]  /*3310*/  IMAD.X R111, RZ, RZ, R111, P0 ;  /* 0x000000ffff6f7224 */ /* 0x000fe200000e066f */
[----:B------:R-:W-:Y:S01]  /*3320*/  ISETP.GT.AND P0, PT, R3, RZ, P2 ;  /* 0x000000ff0300720c */ /* 0x000fe20001704270 */
[----:B------:R-:W-:Y:S01]  /*3330*/  FFMA R60, R63, R90, R60 ;  /* 0x0000005a3f3c7223 */ /* 0x000fe2000000003c */
[----:B------:R-:W-:-:S04]  /*3340*/  P2R R121, PR, RZ, 0x4 ;  /* 0x00000004ff797803 */ /* 0x000fc80000000000 */
[----:B------:R-:W-:-:S05]  /*3350*/  F2FP.BF16.F32.PACK_AB R60, RZ, R60 ;  /* 0x0000003cff3c723e */ /* 0x000fca00000010ff */
[----:B------:R0:W-:Y:S02]  /*3360*/  @P1 STG.E.U16 desc[UR36][R58.64+0x12], R60 ;  /* 0x0000123c3a001986 */ /* 0x0001e4000c101524 */
[----:B------:R-:W-:Y:S05]  /*3370*/  @!P0 BRA `(.L_x_47) ;  /* 0x0000000000048947 */ /* 0x000fea0003800000 */
[----:B------:R0:W5:Y:S02]  /*3380*/  LDG.E.LTC128B.U16 R116, desc[UR36][R8.64+0x20] ;  /* 0x0000202408747981 */ /* 0x000164000c1e1520 */
.L_x_47:
[----:B------:R-:W-:Y:S05]  /*3390*/  BSYNC B1 ;  /* 0x0000000000017941 */ /* 0x000fea0003800000 */
.L_x_46:
[----:B0----5:R-:W-:Y:S01]  /*33a0*/  IMAD.U32 R60, R116, 0x10000, RZ ;  /* 0x00010000743c7824 */ /* 0x021fe200078e00ff */
[----:B------:R-:W-:Y:S01]  /*33b0*/  ISETP.GT.AND P1, PT, R4, 0x11, PT ;  /* 0x000000110400780c */ /* 0x000fe20003f24270 */
[-C--:B------:R-:W-:Y:S01]  /*33c0*/  IMAD.WIDE.U32 R62, R123, R108.reuse, R10 ;  /* 0x0000006c7b3e7225 */ /* 0x080fe200078e000a */
[----:B------:R-:W-:Y:S03]  /*33d0*/  BSSY B1, `(.L_x_48) ;  /* 0x0000021000017945 */ /* 0x000fe60003800000 */
[----:B------:R-:W-:Y:S01]  /*33e0*/  FMUL R61, R60, R91 ;  /* 0x0000005b3c3d7220 */ /* 0x000fe20000400000 */
[----:B------:R-:W-:-:S03]  /*33f0*/  IMAD R60, R111, R108, RZ ;  /* 0x0000006c6f3c7224 */ /* 0x000fc600078e02ff */
[----:B------:R-:W-:Y:S01]  /*3400*/  FFMA R61, R64, R90, R61 ;  /* 0x0000005a403d7223 */ /* 0x000fe2000000003d */
[----:B------:R-:W-:-:S04]  /*3410*/  IMAD R107, R123, R109, R60 ;  /* 0x0000006d7b6b7224 */ /* 0x000fc800078e023c */
[----:B------:R-:W-:Y:S01]  /*3420*/  F2FP.BF16.F32.PACK_AB R61, RZ, R61 ;  /* 0x0000003dff3d723e */ /* 0x000fe200000010ff */
[----:B------:R-:W-:-:S03]  /*3430*/  IMAD.IADD R63, R107, 0x1, R63 ;  /* 0x000000016b3f7824 */ /* 0x000fc600078e023f */
[----:B------:R-:W-:Y:S01]  /*3440*/  PRMT R64, R61, 0x7610, R64 ;  /* 0x000076103d407816 */ /* 0x000fe20000000040 */
[----:B------:R-:W-:-:S04]  /*3450*/  IMAD.WIDE.U32 R60, R123, R108, R104 ;  /* 0x0000006c7b3c7225 */ /* 0x000fc800078e0068 */
[----:B------:R0:W-:Y:S01]  /*3460*/  @P0 STG.E.U16 desc[UR36][R20.64+0x20], R64 ;  /* 0x0000204014000986 */ /* 0x0001e2000c101524 */
[----:B------:R-:W-:Y:S01]  /*3470*/  IMAD.WIDE.U32 R110, R23, R14, R62 ;  /* 0x0000000e176e7225 */ /* 0x000fe200078e003e */
[----:B------:R-:W-:-:S03]  /*3480*/  LEA R62, P0, R60, R12, 0x1 ;  /* 0x0000000c3c3e7211 */ /* 0x000fc600078008ff */
[----:B------:R-:W-:Y:S02]  /*3490*/  IMAD.IADD R61, R61, 0x1, R107 ;  /* 0x000000013d3d7824 */ /* 0x000fe400078e026b */
[----:B------:R-:W-:-:S03]  /*34a0*/  IMAD.WIDE.U32 R108, R123, R108, R114 ;  /* 0x0000006c7b6c7225 */ /* 0x000fc600078e0072 */
[----:B------:R-:W-:Y:S01]  /*34b0*/  LEA.HI.X R63, R60, R13, R61, 0x1, P0 ;  /* 0x0000000d3c3f7211 */ /* 0x000fe200000f0c3d */
[----:B------:R-:W-:Y:S01]  /*34c0*/  IMAD.IADD R61, R103, 0x1, R111 ;  /* 0x00000001673d7824 */ /* 0x000fe200078e026f */
[----:B------:R-:W-:Y:S01]  /*34d0*/  LEA R60, P0, R110, R12, 0x1 ;  /* 0x0000000c6e3c7211 */ /* 0x000fe200078008ff */
[----:B------:R-:W-:-:S03]  /*34e0*/  IMAD.IADD R107, R107, 0x1, R109 ;  /* 0x000000016b6b7824 */ /* 0x000fc600078e026d */
[----:B------:R-:W-:Y:S02]  /*34f0*/  LEA.HI.X R61, R110, R13, R61, 0x1, P0 ;  /* 0x0000000d6e3d7211 */ /* 0x000fe400000f0c3d */
[----:B------:R-:W-:-:S05]  /*3500*/  IADD3 R106, P0, R106, R108, RZ ;  /* 0x0000006c6a6a7210 */ /* 0x000fca0007f1e0ff */
[----:B0-----:R-:W-:Y:S01]  /*3510*/  IMAD.X R64, R107, 0x1, R105, P0 ;  /* 0x000000016b407824 */ /* 0x001fe200000e0669 */
[----:B------:R-:W-:-:S05]  /*3520*/  IADD3 R104, P0, R10, R108, RZ ;  /* 0x0000006c0a687210 */ /* 0x000fca0007f1e0ff */
[----:B------:R-:W-:Y:S01]  /*3530*/  IMAD.X R105, R11, 0x1, R107, P0 ;  /* 0x000000010b697824 */ /* 0x000fe200000e066b */
[----:B------:R-:W-:Y:S01]  /*3540*/  LEA R10, P0, R106, R12, 0x1 ;  /* 0x0000000c6a0a7211 */ /* 0x000fe200078008ff */
[----:B------:R-:W-:-:S03]  /*3550*/  IMAD.WIDE.U32 R104, R23, R14, R104 ;  /* 0x0000000e17687225 */ /* 0x000fc600078e0068 */
[----:B------:R-:W-:Y:S01]  /*3560*/  LEA.HI.X R11, R106, R13, R64, 0x1, P0 ;  /* 0x0000000d6a0b7211 */ /* 0x000fe200000f0c40 */
[----:B------:R-:W-:Y:S01]  /*3570*/  IMAD.IADD R103, R103, 0x1, R105 ;  /* 0x0000000167677824 */ /* 0x000fe200078e0269 */
[----:B------:R-:W-:-:S04]  /*3580*/  LEA R12, P0, R104, R12, 0x1 ;  /* 0x0000000c680c7211 */ /* 0x000fc800078008ff */
[----:B------:R-:W-:Y:S02]  /*3590*/  LEA.HI.X R13, R104, R13, R103, 0x1, P0 ;  /* 0x0000000d680d7211 */ /* 0x000fe400000f0c67 */
[----:B------:R-:W-:Y:S02]  /*35a0*/  ISETP.GT.AND P0, PT, R3, RZ, P1 ;  /* 0x000000ff0300720c */ /* 0x000fe40000f04270 */
[----:B------:R-:W-:-:S11]  /*35b0*/  P2R R103, PR, RZ, 0x2 ;  /* 0x00000002ff677803 */ /* 0x000fd60000000000 */
[----:B------:R-:W-:Y:S05]  /*35c0*/  @!P0 BRA `(.L_x_49) ;  /* 0x0000000000048947 */ /* 0x000fea0003800000 */
[----:B------:R0:W5:Y:S02]  /*35d0*/  LDG.E.LTC128B.U16 R116, desc[UR36][R8.64+0x22] ;  /* 0x0000222408747981 */ /* 0x000164000c1e1520 */
.L_x_49:
[----:B------:R-:W-:Y:S05]  /*35e0*/  BSYNC B1 ;  /* 0x0000000000017941 */ /* 0x000fea0003800000 */
.L_x_48:
[----:B-----5:R-:W-:Y:S01]  /*35f0*/  IMAD.U32 R14, R116, 0x10000, RZ ;  /* 0x00010000740e7824 */ /* 0x020fe200078e00ff */
[----:B------:R-:W-:Y:S03]  /*3600*/  BSSY B1, `(.L_x_50) ;  /* 0x0000008000017945 */ /* 0x000fe60003800000 */
[----:B------:R-:W-:-:S04]  /*3610*/  FMUL R14, R14, R91 ;  /* 0x0000005b0e0e7220 */ /* 0x000fc80000400000 */
[----:B------:R-:W-:-:S05]  /*3620*/  FFMA R14, R65, R90, R14 ;  /* 0x0000005a410e7223 */ /* 0x000fca000000000e */
[----:B------:R-:W-:-:S05]  /*3630*/  F2FP.BF16.F32.PACK_AB R14, RZ, R14 ;  /* 0x0000000eff0e723e */ /* 0x000fca00000010ff */
[----:B------:R0:W-:Y:S01]  /*3640*/  @P0 STG.E.U16 desc[UR36][R20.64+0x22], R14 ;  /* 0x0000220e14000986 */ /* 0x0001e2000c101524 */
[----:B------:R-:W-:-:S13]  /*3650*/  ISETP.GT.AND P0, PT, R3, 0x8, P2 ;  /* 0x000000080300780c */ /* 0x000fda0001704270 */
[----:B0-----:R-:W-:Y:S05]  /*3660*/  @!P0 BRA `(.L_x_51) ;  /* 0x0000000000048947 */ /* 0x001fea0003800000 */
[----:B------:R0:W5:Y:S02]  /*3670*/  LDG.E.LTC128B.U16 R116, desc[UR36][R56.64+0x20] ;  /* 0x0000202438747981 */ /* 0x000164000c1e1520 */
.L_x_51:
[----:B------:R-:W-:Y:S05]  /*3680*/  BSYNC B1 ;  /* 0x0000000000017941 */ /* 0x000fea0003800000 */
.L_x_50:
        /* <DEDUP_REMOVED lines=9> */
.L_x_53:
[----:B------:R-:W-:Y:S05]  /*3720*/  BSYNC B1 ;  /* 0x0000000000017941 */ /* 0x000fea0003800000 */
.L_x_52:
[----:B-----5:R-:W-:Y:S01]  /*3730*/  IMAD.U32 R14, R116, 0x10000, RZ ;  /* 0x00010000740e7824 */ /* 0x020fe200078e00ff */
[----:B------:R-:W-:Y:S01]  /*3740*/  ISETP.GT.AND P2, PT, R4, 0x18, PT ;  /* 0x000000180400780c */ /* 0x000fe20003f44270 */
[----:B------:R-:W-:Y:S02]  /*3750*/  BSSY B1, `(.L_x_54) ;  /* 0x0000009000017945 */ /* 0x000fe40003800000 */
[----:B------:R-:W-:Y:S01]  /*3760*/  FMUL R14, R14, R91 ;  /* 0x0000005b0e0e7220 */ /* 0x000fe20000400000 */
[----:B------:R-:W-:-:S03]  /*3770*/  P2R R104, PR, RZ, 0x4 ;  /* 0x00000004ff687803 */ /* 0x000fc60000000000 */
[----:B------:R-:W-:-:S05]  /*3780*/  FFMA R14, R67, R90, R14 ;  /* 0x0000005a430e7223 */ /* 0x000fca000000000e */
[----:B------:R-:W-:-:S05]  /*3790*/  F2FP.BF16.F32.PACK_AB R14, RZ, R14 ;  /* 0x0000000eff0e723e */ /* 0x000fca00000010ff */
[----:B------:R0:W-:Y:S01]  /*37a0*/  @P0 STG.E.U16 desc[UR36][R58.64+0x22], R14 ;  /* 0x0000220e3a000986 */ /* 0x0001e2000c101524 */
[----:B------:R-:W-:-:S13]  /*37b0*/  ISETP.GT.AND P0, PT, R3, RZ, P2 ;  /* 0x000000ff0300720c */ /* 0x000fda0001704270 */
[----:B0-----:R-:W-:Y:S05]  /*37c0*/  @!P0 BRA `(.L_x_55) ;  /* 0x0000000000048947 */ /* 0x001fea0003800000 */
[----:B------:R0:W5:Y:S02]  /*37d0*/  LDG.E.LTC128B.U16 R116, desc[UR36][R8.64+0x30] ;  /* 0x0000302408747981 */ /* 0x000164000c1e1520 */
.L_x_55:
[----:B------:R-:W-:Y:S05]  /*37e0*/  BSYNC B1 ;  /* 0x0000000000017941 */ /* 0x000fea0003800000 */
.L_x_54:
[----:B-----5:R-:W-:Y:S01]  /*37f0*/  IMAD.U32 R14, R116, 0x10000, RZ ;  /* 0x00010000740e7824 */ /* 0x020fe200078e00ff */
[----:B------:R-:W-:Y:S01]  /*3800*/  ISETP.GT.AND P1, PT, R4, 0x19, PT ;  /* 0x000000190400780c */ /* 0x000fe20003f24270 */
[----:B------:R-:W-:Y:S02]  /*3810*/  BSSY B1, `(.L_x_56) ;  /* 0x0000009000017945 */ /* 0x000fe40003800000 */
[----:B------:R-:W-:-:S04]  /*3820*/  FMUL R23, R14, R91 ;  /* 0x0000005b0e177220 */ /* 0x000fc80000400000 */
[----:B------:R-:W-:Y:S01]  /*3830*/  FFMA R23, R68, R90, R23 ;  /* 0x0000005a44177223 */ /* 0x000fe20000000017 */
[----:B------:R-:W-:-:S04]  /*3840*/  P2R R68, PR, RZ, 0x2 ;  /* 0x00000002ff447803 */ /* 0x000fc80000000000 */
[----:B------:R-:W-:-:S05]  /*3850*/  F2FP.BF16.F32.PACK_AB R23, RZ, R23 ;  /* 0x00000017ff17723e */ /* 0x000fca00000010ff */
[----:B------:R0:W-:Y:S01]  /*3860*/  @P0 STG.E.U16 desc[UR36][R20.64+0x30], R23 ;  /* 0x0000301714000986 */ /* 0x0001e2000c101524 */
[----:B------:R-:W-:-:S13]  /*3870*/  ISETP.GT.AND P0, PT, R3, RZ, P1 ;  /* 0x000000ff0300720c */ /* 0x000fda0000f04270 */
[----:B0-----:R-:W-:Y:S05]  /*3880*/  @!P0 BRA `(.L_x_57) ;  /* 0x0000000000048947 */ /* 0x001fea0003800000 */
[----:B------:R0:W5:Y:S02]  /*3890*/  LDG.E.LTC128B.U16 R116, desc[UR36][R8.64+0x32] ;  /* 0x0000322408747981 */ /* 0x000164000c1e1520 */
.L_x_57:
[----:B------:R-:W-:Y:S05]  /*38a0*/  BSYNC B1 ;  /* 0x0000000000017941 */ /* 0x000fea0003800000 */
.L_x_56:
        /* <DEDUP_REMOVED lines=9> */
.L_x_59:
[----:B------:R-:W-:Y:S05]  /*3940*/  BSYNC B1 ;  /* 0x0000000000017941 */ /* 0x000fea0003800000 */
.L_x_58:
        /* <DEDUP_REMOVED lines=9> */
.L_x_61:
[----:B------:R-:W-:Y:S05]  /*39e0*/  BSYNC B1 ;  /* 0x0000000000017941 */ /* 0x000fea0003800000 */
.L_x_60:
        /* <DEDUP_REMOVED lines=11> */
.L_x_63:
[----:B------:R-:W-:Y:S05]  /*3aa0*/  BSYNC B1 ;  /* 0x0000000000017941 */ /* 0x000fea0003800000 */
.L_x_62:
        /* <DEDUP_REMOVED lines=11> */
.L_x_65:
[----:B------:R-:W-:Y:S05]  /*3b60*/  BSYNC B1 ;  /* 0x0000000000017941 */ /* 0x000fea0003800000 */
.L_x_64:
        /* <DEDUP_REMOVED lines=9> */
.L_x_67:
[----:B------:R-:W-:Y:S05]  /*3c00*/  BSYNC B1 ;  /* 0x0000000000017941 */ /* 0x000fea0003800000 */
.L_x_66:
        /* <DEDUP_REMOVED lines=9> */
.L_x_69:
[----:B------:R-:W-:Y:S05]  /*3ca0*/  BSYNC B1 ;  /* 0x0000000000017941 */ /* 0x000fea0003800000 */
.L_x_68:
        /* <DEDUP_REMOVED lines=11> */
.L_x_71:
[----:B------:R-:W-:Y:S05]  /*3d60*/  BSYNC B1 ;  /* 0x0000000000017941 */ /* 0x000fea0003800000 */
.L_x_70:
        /* <DEDUP_REMOVED lines=11> */
.L_x_73:
[----:B------:R-:W-:Y:S05]  /*3e20*/  BSYNC B1 ;  /* 0x0000000000017941 */ /* 0x000fea0003800000 */
.L_x_72:
        /* <DEDUP_REMOVED lines=9> */
.L_x_75:
[----:B------:R-:W-:Y:S05]  /*3ec0*/  BSYNC B1 ;  /* 0x0000000000017941 */ /* 0x000fea0003800000 */
.L_x_74:
        /* <DEDUP_REMOVED lines=9> */
.L_x_77:
[----:B------:R-:W-:Y:S05]  /*3f60*/  BSYNC B1 ;  /* 0x0000000000017941 */ /* 0x000fea0003800000 */
.L_x_76:
[----:B-----5:R-:W-:Y:S01]  /*3f70*/  IMAD.U32 R14, R116, 0x10000, RZ ;  /* 0x00010000740e7824 */ /* 0x020fe200078e00ff */
[----:B------:R-:W-:Y:S01]  /*3f80*/  ISETP.GT.AND P3, PT, R4, 0x30, PT ;  /* 0x000000300400780c */ /* 0x000fe20003f64270 */
[----:B------:R-:W-:Y:S02]  /*3f90*/  BSSY B1, `(.L_x_78) ;  /* 0x0000008000017945 */ /* 0x000fe40003800000 */
[----:B------:R-:W-:-:S04]  /*3fa0*/  FMUL R14, R14, R91 ;  /* 0x0000005b0e0e7220 */ /* 0x000fc80000400000 */
[----:B------:R-:W-:-:S05]  /*3fb0*/  FFMA R14, R79, R90, R14 ;  /* 0x0000005a4f0e7223 */ /* 0x000fca000000000e */
[----:B------:R-:W-:-:S05]  /*3fc0*/  F2FP.BF16.F32.PACK_AB R14, RZ, R14 ;  /* 0x0000000eff0e723e */ /* 0x000fca00000010ff */
[----:B------:R0:W-:Y:S01]  /*3fd0*/  @P0 STG.E.U16 desc[UR36][R58.64+0x52], R14 ;  /* 0x0000520e3a000986 */ /* 0x0001e2000c101524 */
[----:B------:R-:W-:-:S13]  /*3fe0*/  ISETP.GT.AND P0, PT, R3, RZ, P3 ;  /* 0x000000ff0300720c */ /* 0x000fda0001f04270 */
[----:B0-----:R-:W-:Y:S05]  /*3ff0*/  @!P0 BRA `(.L_x_79) ;  /* 0x0000000000048947 */ /* 0x001fea0003800000 */
[----:B------:R0:W5:Y:S02]  /*4000*/  LDG.E.LTC128B.U16 R116, desc[UR36][R8.64+0x60] ;  /* 0x0000602408747981 */ /* 0x000164000c1e1520 */
.L_x_79:
[----:B------:R-:W-:Y:S05]  /*4010*/  BSYNC B1 ;  /* 0x0000000000017941 */ /* 0x000fea0003800000 */
.L_x_78:
        /* <DEDUP_REMOVED lines=10> */
.L_x_81:
[----:B------:R-:W-:Y:S05]  /*40c0*/  BSYNC B1 ;  /* 0x0000000000017941 */ /* 0x000fea0003800000 */
.L_x_80:
        /* <DEDUP_REMOVED lines=9> */
.L_x_83:
[----:B------:R-:W-:Y:S05]  /*4160*/  BSYNC B1 ;  /* 0x0000000000017941 */ /* 0x000fea0003800000 */
.L_x_82:
        /* <DEDUP_REMOVED lines=9> */
.L_x_85:
[----:B------:R-:W-:Y:S05]  /*4200*/  BSYNC B1 ;  /* 0x0000000000017941 */ /* 0x000fea0003800000 */
.L_x_84:
        /* <DEDUP_REMOVED lines=10> */
.L_x_87:
[----:B------:R-:W-:Y:S05]  /*42b0*/  BSYNC B1 ;  /* 0x0000000000017941 */ /* 0x000fea0003800000 */
.L_x_86:
[----:B-----5:R-:W-:Y:S01]  /*42c0*/  IMAD.U32 R14, R116, 0x10000, RZ ;  /* 0x00010000740e7824 */ /* 0x020fe200078e00ff */
[----:B------:R-:W-:Y:S03]  /*42d0*/  BSSY B1, `(.L_x_88) ;  /* 0x000000f000017945 */ /* 0x000fe60003800000 */
[----:B------:R-:W-:-:S04]  /*42e0*/  FMUL R23, R14, R91 ;  /* 0x0000005b0e177220 */ /* 0x000fc80000400000 */
[----:B------:R-:W-:-:S05]  /*42f0*/  FFMA R23, R84, R90, R23 ;  /* 0x0000005a54177223 */ /* 0x000fca0000000017 */
[----:B------:R-:W-:-:S05]  /*4300*/  F2FP.BF16.F32.PACK_AB R23, RZ, R23 ;  /* 0x00000017ff17723e */ /* 0x000fca00000010ff */
[----:B------:R0:W-:Y:S01]  /*4310*/  @P0 STG.E.U16 desc[UR36][R20.64+0x70], R23 ;  /* 0x0000701714000986 */ /* 0x0001e2000c101524 */
[----:B------:R-:W-:-:S05]  /*4320*/  IADD3 R64, P0, R15, R112, RZ ;  /* 0x000000700f407210 */ /* 0x000fca0007f1e0ff */
[----:B------:R-:W-:Y:S01]  /*4330*/  IMAD.X R65, R5, 0x1, R113, P0 ;  /* 0x0000000105417824 */ /* 0x000fe200000e0671 */
[----:B------:R-:W-:-:S05]  /*4340*/  IADD3 R66, P0, R15, R112, RZ ;  /* 0x000000700f427210 */ /* 0x000fca0007f1e0ff */
[----:B------:R-:W-:Y:S01]  /*4350*/  IMAD.X R67, R5, 0x1, R113, P0 ;  /* 0x0000000105437824 */ /* 0x000fe200000e0671 */
[----:B------:R-:W-:-:S05]  /*4360*/  IADD3 R14, P0, R15, R20, RZ ;  /* 0x000000140f0e7210 */ /* 0x000fca0007f1e0ff */
[----:B------:R-:W-:Y:S01]  /*4370*/  IMAD.X R15, R5, 0x1, R21, P0 ;  /* 0x00000001050f7824 */ /* 0x000fe200000e0615 */
[----:B------:R-:W-:-:S04]  /*4380*/  ISETP.GT.AND P0, PT, R4, 0x39, PT ;  /* 0x000000390400780c */ /* 0x000fc80003f04270 */
[----:B------:R-:W-:-:S13]  /*4390*/  ISETP.GT.AND P4, PT, R3, RZ, P0 ;  /* 0x000000ff0300720c */ /* 0x000fda0000784270 */
[----:B0-----:R-:W-:Y:S05]  /*43a0*/  @!P4 BRA `(.L_x_89) ;  /* 0x000000000004c947 */ /* 0x001fea0003800000 */
[----:B------:R0:W5:Y:S02]  /*43b0*/  LDG.E.LTC128B.U16 R116, desc[UR36][R8.64+0x72] ;  /* 0x0000722408747981 */ /* 0x000164000c1e1520 */
.L_x_89:
[----:B------:R-:W-:Y:S05]  /*43c0*/  BSYNC B1 ;  /* 0x0000000000017941 */ /* 0x000fea0003800000 */
.L_x_88:
        /* <DEDUP_REMOVED lines=9> */
.L_x_91:
[----:B------:R-:W-:Y:S05]  /*4460*/  BSYNC B1 ;  /* 0x0000000000017941 */ /* 0x000fea0003800000 */
.L_x_90:
        /* <DEDUP_REMOVED lines=9> */
.L_x_93:
[----:B------:R-:W-:Y:S05]  /*4500*/  BSYNC B1 ;  /* 0x0000000000017941 */ /* 0x000fea0003800000 */
.L_x_92:
[----:B-----5:R-:W-:-:S04]  /*4510*/  IMAD.U32 R4, R116, 0x10000, RZ ;  /* 0x0001000074047824 */ /* 0x020fc800078e00ff */
[----:B------:R-:W-:-:S04]  /*4520*/  FMUL R4, R4, R91 ;  /* 0x0000005b04047220 */ /* 0x000fc80000400000 */
[----:B------:R-:W-:-:S05]  /*4530*/  FFMA R4, R87, R90, R4 ;  /* 0x0000005a57047223 */ /* 0x000fca0000000004 */
[----:B------:R-:W-:-:S04]  /*4540*/  F2FP.BF16.F32.PACK_AB R4, RZ, R4 ;  /* 0x00000004ff04723e */ /* 0x000fc800000010ff */
[----:B-1-34-:R-:W-:-:S05]  /*4550*/  PRMT R8, R4, 0x7610, R8 ;  /* 0x0000761004087816 */ /* 0x01afca0000000008 */
[----:B------:R1:W-:Y:S01]  /*4560*/  @P4 STG.E.U16 desc[UR36][R58.64+0x72], R8 ;  /* 0x000072083a004986 */ /* 0x0003e2000c101524 */
[----:B------:R-:W-:-:S13]  /*4570*/  ISETP.GT.AND P4, PT, R3, 0x80, P6 ;  /* 0x000000800300780c */ /* 0x000fda0003784270 */
[----:B------:R-:W3:Y:S01]  /*4580*/  @P4 LDG.E.LTC128B.U16 R116, desc[UR36][R62.64] ;  /* 0x000000243e744981 */ /* 0x000ee2000c1e1520 */
[----:B------:R-:W-:Y:S01]  /*4590*/  BSSY B1, `(.L_x_94) ;  /* 0x000000a000017945 */ /* 0x000fe20003800000 */
[----:B---3--:R-:W-:-:S04]  /*45a0*/  IMAD.U32 R4, R116, 0x10000, RZ ;  /* 0x0001000074047824 */ /* 0x008fc800078e00ff */
[----:B------:R-:W-:-:S04]  /*45b0*/  FMUL R5, R4, R91 ;  /* 0x0000005b04057220 */ /* 0x000fc80000400000 */
[----:B------:R-:W-:-:S05]  /*45c0*/  FFMA R5, R24, R90, R5 ;  /* 0x0000005a18057223 */ /* 0x000fca0000000005 */
[----:B------:R-:W-:-:S05]  /*45d0*/  F2FP.BF16.F32.PACK_AB R5, RZ, R5 ;  /* 0x00000005ff05723e */ /* 0x000fca00000010ff */
[----:B------:R1:W-:Y:S01]  /*45e0*/  @P4 STG.E.U16 desc[UR36][R14.64], R5 ;  /* 0x000000050e004986 */ /* 0x0003e2000c101524 */
[----:B------:R-:W-:-:S04]  /*45f0*/  ISETP.NE.AND P4, PT, R119, RZ, PT ;  /* 0x000000ff7700720c */ /* 0x000fc80003f85270 */
[----:B------:R-:W-:-:S13]  /*4600*/  ISETP.GT.AND P4, PT, R3, 0x80, P4 ;  /* 0x000000800300780c */ /* 0x000fda0002784270 */
[----:B-1----:R-:W-:Y:S05]  /*4610*/  @!P4 BRA `(.L_x_95) ;  /* 0x000000000004c947 */ /* 0x002fea0003800000 */
[----:B------:R1:W5:Y:S02]  /*4620*/  LDG.E.LTC128B.U16 R116, desc[UR36][R60.64+0x2] ;  /* 0x000002243c747981 */ /* 0x000364000c1e1520 */
.L_x_95:
[----:B------:R-:W-:Y:S05]  /*4630*/  BSYNC B1 ;  /* 0x0000000000017941 */ /* 0x000fea0003800000 */
.L_x_94:
[----:B-----5:R-:W-:Y:S01]  /*4640*/  IMAD.U32 R4, R116, 0x10000, RZ ;  /* 0x0001000074047824 */ /* 0x020fe200078e00ff */
[----:B------:R-:W-:Y:S01]  /*4650*/  ISETP.GT.AND P6, PT, R3, 0x88, P6 ;  /* 0x000000880300780c */ /* 0x000fe200037c4270 */
[----:B------:R-:W-:Y:S01]  /*4660*/  @P4 IMAD.MOV.U32 R5, RZ, RZ, R15 ;  /* 0x000000ffff054224 */ /* 0x000fe200078e000f */
[----:B------:R-:W-:Y:S01]  /*4670*/  BSSY B1, `(.L_x_96) ;  /* 0x0000009000017945 */ /* 0x000fe20003800000 */
[----:B------:R-:W-:-:S04]  /*4680*/  FMUL R4, R4, R91 ;  /* 0x0000005b04047220 */ /* 0x000fc80000400000 */
[----:B------:R-:W-:-:S05]  /*4690*/  FFMA R4, R25, R90, R4 ;  /* 0x0000005a19047223 */ /* 0x000fca0000000004 */
[----:B------:R-:W-:-:S04]  /*46a0*/  F2FP.BF16.F32.PACK_AB R4, RZ, R4 ;  /* 0x00000004ff04723e */ /* 0x000fc800000010ff */
[----:B------:R-:W-:Y:S01]  /*46b0*/  PRMT R8, R4, 0x7610, R8 ;  /* 0x0000761004087816 */ /* 0x000fe20000000008 */
[----:B------:R-:W-:-:S05]  /*46c0*/  @P4 IMAD.MOV.U32 R4, RZ, RZ, R14 ;  /* 0x000000ffff044224 */ /* 0x000fca00078e000e */
[----:B------:R3:W-:Y:S01]  /*46d0*/  @P4 STG.E.U16 desc[UR36][R4.64+0x2], R8 ;  /* 0x0000020804004986 */ /* 0x0007e2000c101524 */
[----:B------:R-:W-:Y:S05]  /*46e0*/  @!P6 BRA `(.L_x_97) ;  /* 0x000000000004e947 */ /* 0x000fea0003800000 */
[----:B------:R4:W5:Y:S02]  /*46f0*/  LDG.E.LTC128B.U16 R116, desc[UR36][R10.64] ;  /* 0x000000240a747981 */ /* 0x000964000c1e1520 */
.L_x_97:
[----:B------:R-:W-:Y:S05]  /*4700*/  BSYNC B1 ;  /* 0x0000000000017941 */ /* 0x000fea0003800000 */
.L_x_96:
[----:B---3-5:R-:W-:Y:S01]  /*4710*/  IMAD.U32 R4, R116, 0x10000, RZ ;  /* 0x0001000074047824 */ /* 0x028fe200078e00ff */
[----:B------:R-:W-:Y:S01]  /*4720*/  ISETP.NE.AND P4, PT, R119, RZ, PT ;  /* 0x000000ff7700720c */ /* 0x000fe20003f85270 */
[----:B------:R-:W-:Y:S02]  /*4730*/  BSSY B1, `(.L_x_98) ;  /* 0x0000008000017945 */ /* 0x000fe40003800000 */
[----:B------:R-:W-:Y:S01]  /*4740*/  FMUL R5, R4, R91 ;  /* 0x0000005b04057220 */ /* 0x000fe20000400000 */
[----:B------:R-:W-:-:S03]  /*4750*/  ISETP.GT.AND P4, PT, R3, 0x88, P4 ;  /* 0x000000880300780c */ /* 0x000fc60002784270 */
[----:B------:R-:W-:-:S05]  /*4760*/  FFMA R5, R26, R90, R5 ;  /* 0x0000005a1a057223 */ /* 0x000fca0000000005 */
[----:B------:R-:W-:-:S05]  /*4770*/  F2FP.BF16.F32.PACK_AB R5, RZ, R5 ;  /* 0x00000005ff05723e */ /* 0x000fca00000010ff */
[----:B------:R3:W-:Y:S01]  /*4780*/  @P6 STG.E.U16 desc[UR36][R64.64], R5 ;  /* 0x0000000540006986 */ /* 0x0007e2000c101524 */
[----:B------:R-:W-:Y:S05]  /*4790*/  @!P4 BRA `(.L_x_99) ;  /* 0x000000000004c947 */ /* 0x000fea0003800000 */
[----:B------:R0:W5:Y:S02]  /*47a0*/  LDG.E.LTC128B.U16 R116, desc[UR36][R12.64+0x2] ;  /* 0x000002240c747981 */ /* 0x000164000c1e1520 */
.L_x_99:
[----:B------:R-:W-:Y:S05]  /*47b0*/  BSYNC B1 ;  /* 0x0000000000017941 */ /* 0x000fea0003800000 */
.L_x_98:
[----:B-----5:R-:W-:Y:S01]  /*47c0*/  IMAD.U32 R4, R116, 0x10000, RZ ;  /* 0x0001000074047824 */ /* 0x020fe200078e00ff */
[----:B------:R-:W-:Y:S01]  /*47d0*/  ISETP.NE.AND P6, PT, R117, RZ, PT ;  /* 0x000000ff7500720c */ /* 0x000fe20003fc5270 */
[----:B------:R-:W-:Y:S02]  /*47e0*/  BSSY B1, `(.L_x_100) ;  /* 0x0000008000017945 */ /* 0x000fe40003800000 */
[----:B------:R-:W-:-:S04]  /*47f0*/  FMUL R4, R4, R91 ;  /* 0x0000005b04047220 */ /* 0x000fc80000400000 */
[----:B------:R-:W-:-:S05]  /*4800*/  FFMA R4, R27, R90, R4 ;  /* 0x0000005a1b047223 */ /* 0x000fca0000000004 */
[----:B------:R-:W-:-:S05]  /*4810*/  F2FP.BF16.F32.PACK_AB R4, RZ, R4 ;  /* 0x00000004ff04723e */ /* 0x000fca00000010ff */
[----:B------:R0:W-:Y:S01]  /*4820*/  @P4 STG.E.U16 desc[UR36][R66.64+0x2], R4 ;  /* 0x0000020442004986 */ /* 0x0001e2000c101524 */
[----:B------:R-:W-:-:S13]  /*4830*/  ISETP.GT.AND P4, PT, R3, 0x80, P6 ;  /* 0x000000800300780c */ /* 0x000fda0003784270 */
[----:B0-----:R-:W-:Y:S05]  /*4840*/  @!P4 BRA `(.L_x_101) ;  /* 0x000000000004c947 */ /* 0x001fea0003800000 */
[----:B------:R0:W5:Y:S02]  /*4850*/  LDG.E.LTC128B.U16 R116, desc[UR36][R60.64+0x10] ;  /* 0x000010243c747981 */ /* 0x000164000c1e1520 */
.L_x_101:
[----:B------:R-:W-:Y:S05]  /*4860*/  BSYNC B1 ;  /* 0x0000000000017941 */ /* 0x000fea0003800000 */
.L_x_100:
[----:B-----5:R-:W-:Y:S01]  /*4870*/  IMAD.U32 R4, R116, 0x10000, RZ ;  /* 0x0001000074047824 */ /* 0x020fe200078e00ff */
[----:B------:R-:W-:Y:S01]  /*4880*/  ISETP.NE.AND P6, PT, R120, RZ, PT ;  /* 0x000000ff7800720c */ /* 0x000fe20003fc5270 */
[----:B------:R-:W-:Y:S02]  /*4890*/  BSSY B1, `(.L_x_102) ;  /* 0x000000b000017945 */ /* 0x000fe40003800000 */
[----:B---3--:R-:W-:Y:S01]  /*48a0*/  FMUL R5, R4, R91 ;  /* 0x0000005b04057220 */ /* 0x008fe20000400000 */
[----:B------:R-:W-:-:S03]  /*48b0*/  @P4 IMAD.MOV.U32 R4, RZ, RZ, R14 ;  /* 0x000000ffff044224 */ /* 0x000fc600078e000e */
[----:B------:R-:W-:-:S05]  /*48c0*/  FFMA R5, R28, R90, R5 ;  /* 0x0000005a1c057223 */ /* 0x000fca0000000005 */
[----:B------:R-:W-:-:S04]  /*48d0*/  F2FP.BF16.F32.PACK_AB R5, RZ, R5 ;  /* 0x00000005ff05723e */ /* 0x000fc800000010ff */
[----:B------:R-:W-:Y:S01]  /*48e0*/  PRMT R8, R5, 0x7610, R8 ;  /* 0x0000761005087816 */ /* 0x000fe20000000008 */
[----:B------:R-:W-:-:S05]  /*48f0*/  @P4 IMAD.MOV.U32 R5, RZ, RZ, R15 ;  /* 0x000000ffff054224 */ /* 0x000fca00078e000f */
[----:B------:R3:W-:Y:S01]  /*4900*/  @P4 STG.E.U16 desc[UR36][R4.64+0x10], R8 ;  /* 0x0000100804004986 */ /* 0x0007e2000c101524 */
[----:B------:R-:W-:-:S13]  /*4910*/  ISETP.GT.AND P4, PT, R3, 0x80, P6 ;  /* 0x000000800300780c */ /* 0x000fda0003784270 */
[----:B---3--:R-:W-:Y:S05]  /*4920*/  @!P4 BRA `(.L_x_103) ;  /* 0x000000000004c947 */ /* 0x008fea0003800000 */
[----:B------:R3:W5:Y:S02]  /*4930*/  LDG.E.LTC128B.U16 R116, desc[UR36][R60.64+0x12] ;  /* 0x000012243c747981 */ /* 0x000764000c1e1520 */
.L_x_103:
[----:B------:R-:W-:Y:S05]  /*4940*/  BSYNC B1 ;  /* 0x0000000000017941 */ /* 0x000fea0003800000 */
.L_x_102:
[----:B-----5:R-:W-:Y:S01]  /*4950*/  IMAD.U32 R4, R116, 0x10000, RZ ;  /* 0x0001000074047824 */ /* 0x020fe200078e00ff */
[----:B------:R-:W-:Y:S01]  /*4960*/  BSSY B1, `(.L_x_104) ;  /* 0x000000c000017945 */ /* 0x000fe20003800000 */
[----:B------:R-:W-:Y:S02]  /*4970*/  @P4 IMAD.MOV.U32 R5, RZ, RZ, R15 ;  /* 0x000000ffff054224 */ /* 0x000fe400078e000f */
[----:B------:R-:W-:-:S04]  /*4980*/  FMUL R4, R4, R91 ;  /* 0x0000005b04047220 */ /* 0x000fc80000400000 */
[----:B------:R-:W-:-:S05]  /*4990*/  FFMA R4, R29, R90, R4 ;  /* 0x0000005a1d047223 */ /* 0x000fca0000000004 */
[----:B------:R-:W-:-:S04]  /*49a0*/  F2FP.BF16.F32.PACK_AB R4, RZ, R4 ;  /* 0x00000004ff04723e */ /* 0x000fc800000010ff */
[----:B------:R-:W-:Y:S01]  /*49b0*/  PRMT R8, R4, 0x7610, R8 ;  /* 0x0000761004087816 */ /* 0x000fe20000000008 */
[----:B------:R-:W-:-:S05]  /*49c0*/  @P4 IMAD.MOV.U32 R4, RZ, RZ, R14 ;  /* 0x000000ffff044224 */ /* 0x000fca00078e000e */
[----:B------:R0:W-:Y:S01]  /*49d0*/  @P4 STG.E.U16 desc[UR36][R4.64+0x12], R8 ;  /* 0x0000120804004986 */ /* 0x0001e2000c101524 */
[----:B------:R-:W-:-:S04]  /*49e0*/  ISETP.NE.AND P4, PT, R117, RZ, PT ;  /* 0x000000ff7500720c */ /* 0x000fc80003f85270 */
[----:B------:R-:W-:-:S13]  /*49f0*/  ISETP.GT.AND P4, PT, R3, 0x88, P4 ;  /* 0x000000880300780c */ /* 0x000fda0002784270 */
[----:B0-----:R-:W-:Y:S05]  /*4a00*/  @!P4 BRA `(.L_x_105) ;  /* 0x000000000004c947 */ /* 0x001fea0003800000 */
[----:B------:R0:W5:Y:S02]  /*4a10*/  LDG.E.LTC128B.U16 R116, desc[UR36][R12.64+0x10] ;  /* 0x000010240c747981 */ /* 0x000164000c1e1520 */
.L_x_105:
[----:B------:R-:W-:Y:S05]  /*4a20*/  BSYNC B1 ;  /* 0x0000000000017941 */ /* 0x000fea0003800000 */
.L_x_104:
        /* <DEDUP_REMOVED lines=9> */
.L_x_107:
[----:B------:R-:W-:Y:S05]  /*4ac0*/  BSYNC B1 ;  /* 0x0000000000017941 */ /* 0x000fea0003800000 */
.L_x_106:
[----:B-----5:R-:W-:Y:S01]  /*4ad0*/  IMAD.U32 R4, R116, 0x10000, RZ ;  /* 0x0001000074047824 */ /* 0x020fe200078e00ff */
[----:B------:R-:W-:Y:S01]  /*4ae0*/  ISETP.NE.AND P6, PT, R121, RZ, PT ;  /* 0x000000ff7900720c */ /* 0x000fe20003fc5270 */
        /* <DEDUP_REMOVED lines=8> */
[----:B------:R-:W-:-:S13]  /*4b70*/  ISETP.GT.AND P4, PT, R3, 0x80, P6 ;  /* 0x000000800300780c */ /* 0x000fda0003784270 */
[----:B0-----:R-:W-:Y:S05]  /*4b80*/  @!P4 BRA `(.L_x_109) ;  /* 0x000000000004c947 */ /* 0x001fea0003800000 */
[----:B------:R0:W5:Y:S02]  /*4b90*/  LDG.E.LTC128B.U16 R116, desc[UR36][R60.64+0x20] ;  /* 0x000020243c747981 */ /* 0x000164000c1e1520 */
.L_x_109:
[----:B------:R-:W-:Y:S05]  /*4ba0*/  BSYNC B1 ;  /* 0x0000000000017941 */ /* 0x000fea0003800000 */
.L_x_108:
[----:B-----5:R-:W-:Y:S01]  /*4bb0*/  IMAD.U32 R4, R116, 0x10000, RZ ;  /* 0x0001000074047824 */ /* 0x020fe200078e00ff */
[----:B------:R-:W-:Y:S01]  /*4bc0*/  ISETP.NE.AND P6, PT, R103, RZ, PT ;  /* 0x000000ff6700720c */ /* 0x000fe20003fc5270 */
[----:B------:R-:W-:Y:S02]  /*4bd0*/  BSSY B1, `(.L_x_110) ;  /* 0x000000b000017945 */ /* 0x000fe40003800000 */
[----:B------:R-:W-:Y:S01]  /*4be0*/  FMUL R5, R4, R91 ;  /* 0x0000005b04057220 */ /* 0x000fe20000400000 */
[----:B------:R-:W-:-:S03]  /*4bf0*/  @P4 IMAD.MOV.U32 R4, RZ, RZ, R14 ;  /* 0x000000ffff044224 */ /* 0x000fc600078e000e */
        /* <DEDUP_REMOVED lines=8> */
.L_x_111:
[----:B------:R-:W-:Y:S05]  /*4c80*/  BSYNC B1 ;  /* 0x0000000000017941 */ /* 0x000fea0003800000 */
.L_x_110:
        /* <DEDUP_REMOVED lines=13> */
.L_x_113:
[----:B------:R-:W-:Y:S05]  /*4d60*/  BSYNC B1 ;  /* 0x0000000000017941 */ /* 0x000fea0003800000 */
.L_x_112:
[----:B-----5:R-:W-:Y:S01]  /*4d70*/  IMAD.U32 R4, R116, 0x10000, RZ ;  /* 0x0001000074047824 */ /* 0x020fe200078e00ff */
[----:B------:R-:W-:Y:S03]  /*4d80*/  BSSY B1, `(.L_x_114) ;  /* 0x000000b000017945 */ /* 0x000fe60003800000 */
        /* <DEDUP_REMOVED lines=10> */
.L_x_115:
[----:B------:R-:W-:Y:S05]  /*4e30*/  BSYNC B1 ;  /* 0x0000000000017941 */ /* 0x000fea0003800000 */
.L_x_114:
        /* <DEDUP_REMOVED lines=13> */
.L_x_117:
[----:B------:R-:W-:Y:S05]  /*4f10*/  BSYNC B1 ;  /* 0x0000000000017941 */ /* 0x000fea0003800000 */
.L_x_116:
        /* <DEDUP_REMOVED lines=13> */
.L_x_119:
[----:B------:R-:W-:Y:S05]  /*4ff0*/  BSYNC B1 ;  /* 0x0000000000017941 */ /* 0x000fea0003800000 */
.L_x_118:
        /* <DEDUP_REMOVED lines=13> */
.L_x_121:
[----:B------:R-:W-:Y:S05]  /*50d0*/  BSYNC B1 ;  /* 0x0000000000017941 */ /* 0x000fea0003800000 */
.L_x_120:
        /* <DEDUP_REMOVED lines=12> */
.L_x_123:
[----:B------:R-:W-:Y:S05]  /*51a0*/  BSYNC B1 ;  /* 0x0000000000017941 */ /* 0x000fea0003800000 */
.L_x_122:
        /* <DEDUP_REMOVED lines=13> */
.L_x_125:
[----:B------:R-:W-:Y:S05]  /*5280*/  BSYNC B1 ;  /* 0x0000000000017941 */ /* 0x000fea0003800000 */
.L_x_124:
        /* <DEDUP_REMOVED lines=13> */
.L_x_127:
[----:B------:R-:W-:Y:S05]  /*5360*/  BSYNC B1 ;  /* 0x0000000000017941 */ /* 0x000fea0003800000 */
.L_x_126:
        /* <DEDUP_REMOVED lines=13> */
.L_x_129:
[----:B------:R-:W-:Y:S05]  /*5440*/  BSYNC B1 ;  /* 0x0000000000017941 */ /* 0x000fea0003800000 */
.L_x_128:
        /* <DEDUP_REMOVED lines=12> */
.L_x_131:
[----:B------:R-:W-:Y:S05]  /*5510*/  BSYNC B1 ;  /* 0x0000000000017941 */ /* 0x000fea0003800000 */
.L_x_130:
        /* <DEDUP_REMOVED lines=13> */
.L_x_133:
[----:B------:R-:W-:Y:S05]  /*55f0*/  BSYNC B1 ;  /* 0x0000000000017941 */ /* 0x000fea0003800000 */
.L_x_132:
        /* <DEDUP_REMOVED lines=12> */
.L_x_135:
[----:B------:R-:W-:Y:S05]  /*56c0*/  BSYNC B1 ;  /* 0x0000000000017941 */ /* 0x000fea0003800000 */
.L_x_134:
        /* <DEDUP_REMOVED lines=12> */
.L_x_137:
[----:B------:R-:W-:Y:S05]  /*5790*/  BSYNC B1 ;  /* 0x0000000000017941 */ /* 0x000fea0003800000 */
.L_x_136:
[----:B-----5:R-:W-:Y:S01]  /*57a0*/  IMAD.U32 R4, R116, 0x10000, RZ ;  /* 0x0001000074047824 */ /* 0x020fe200078e00ff */
[----:B------:R-:W-:Y:S01]  /*57b0*/  ISETP.GT.AND P5, PT, R3, 0x88, P5 ;  /* 0x000000880300780c */ /* 0x000fe20002fa4270 */
        /* <DEDUP_REMOVED lines=8> */
[----:B------:R-:W-:Y:S05]  /*5840*/  @!P5 BRA `(.L_x_139) ;  /* 0x000000000004d947 */ /* 0x000fea0003800000 */
[----:B------:R0:W5:Y:S02]  /*5850*/  LDG.E.LTC128B.U16 R116, desc[UR36][R12.64+0x52] ;  /* 0x000052240c747981 */ /* 0x000164000c1e1520 */
.L_x_139:
[----:B------:R-:W-:Y:S05]  /*5860*/  BSYNC B1 ;  /* 0x0000000000017941 */ /* 0x000fea0003800000 */
.L_x_138:
[----:B0----5:R-:W-:Y:S01]  /*5870*/  IMAD.U32 R4, R116, 0x10000, RZ ;  /* 0x0001000074047824 */ /* 0x021fe200078e00ff */
        /* <DEDUP_REMOVED lines=11> */
.L_x_141:
[----:B------:R-:W-:Y:S05]  /*5930*/  BSYNC B1 ;  /* 0x0000000000017941 */ /* 0x000fea0003800000 */
.L_x_140:
[----:B0----5:R-:W-:Y:S01]  /*5940*/  IMAD.U32 R4, R116, 0x10000, RZ ;  /* 0x0001000074047824 */ /* 0x021fe200078e00ff */
        /* <DEDUP_REMOVED lines=11> */
.L_x_143:
[----:B------:R-:W-:Y:S05]  /*5a00*/  BSYNC B1 ;  /* 0x0000000000017941 */ /* 0x000fea0003800000 */
.L_x_142:
        /* <DEDUP_REMOVED lines=12> */
.L_x_145:
[----:B------:R-:W-:Y:S05]  /*5ad0*/  BSYNC B1 ;  /* 0x0000000000017941 */ /* 0x000fea0003800000 */
.L_x_144:
        /* <DEDUP_REMOVED lines=12> */
.L_x_147:
[----:B------:R-:W-:Y:S05]  /*5ba0*/  BSYNC B1 ;  /* 0x0000000000017941 */ /* 0x000fea0003800000 */
.L_x_146:
        /* <DEDUP_REMOVED lines=12> */
.L_x_149:
[----:B------:R-:W-:Y:S05]  /*5c70*/  BSYNC B1 ;  /* 0x0000000000017941 */ /* 0x000fea0003800000 */
.L_x_148:
        /* <DEDUP_REMOVED lines=12> */
.L_x_151:
[----:B------:R-:W-:Y:S05]  /*5d40*/  BSYNC B1 ;  /* 0x0000000000017941 */ /* 0x000fea0003800000 */
.L_x_150:
        /* <DEDUP_REMOVED lines=9> */
.L_x_153:
[----:B------:R-:W-:Y:S05]  /*5de0*/  BSYNC B1 ;  /* 0x0000000000017941 */ /* 0x000fea0003800000 */
.L_x_152:
        /* <DEDUP_REMOVED lines=12> */
.L_x_155:
[----:B------:R-:W-:Y:S05]  /*5eb0*/  BSYNC B1 ;  /* 0x0000000000017941 */ /* 0x000fea0003800000 */
.L_x_154:
[----:B------:R-:W-:Y:S05]  /*5ec0*/  @!P0 BRA `(.L_x_156) ;  /* 0x0000001400848947 */ /* 0x000fea0003800000 */
[----:B-----5:R-:W-:-:S04]  /*5ed0*/  IMAD.U32 R116, R116, 0x10000, RZ ;  /* 0x0001000074747824 */ /* 0x020fc800078e00ff */
[----:B------:R-:W-:-:S04]  /*5ee0*/  FMUL R116, R116, R91 ;  /* 0x0000005b74747220 */ /* 0x000fc80000400000 */
[----:B------:R-:W-:-:S05]  /*5ef0*/  FFMA R116, R55, R90, R116 ;  /* 0x0000005a37747223 */ /* 0x000fca0000000074 */
[----:B------:R-:W-:-:S05]  /*5f00*/  F2FP.BF16.F32.PACK_AB R116, RZ, R116 ;  /* 0x00000074ff74723e */ /* 0x000fca00000010ff */
[----:B------:R0:W-:Y:S01]  /*5f10*/  STG.E.U16 desc[UR36][R6.64+0x72], R116 ;  /* 0x0000727406007986 */ /* 0x0001e2000c101524 */
[----:B------:R-:W-:Y:S05]  /*5f20*/  BRA `(.L_x_156) ;  /* 0x00000014006c7947 */ /* 0x000fea0003800000 */
.L_x_33:
[----:B------:R-:W-:Y:S01]  /*5f30*/  ULDC.64 UR4, c[0x0][0x5c0] ;  /* 0x0001700000047ab9 */ /* 0x000fe20000000a00 */
[-C--:B------:R-:W-:Y:S01]  /*5f40*/  FMUL R56, R56, R90.reuse ;  /* 0x0000005a38387220 */ /* 0x080fe20000400000 */
[----:B------:R-:W-:Y:S01]  /*5f50*/  LEA R10, P1, R112, UR4, 0x1 ;  /* 0x00000004700a7c11 */ /* 0x000fe2000f8208ff */
[----:B------:R-:W-:Y:S01]  /*5f60*/  IMAD.SHL.U32 R7, R96, 0x2, RZ ;  /* 0x0000000260077824 */ /* 0x000fe200078e00ff */
[----:B------:R-:W-:Y:S01]  /*5f70*/  ISETP.GT.AND P3, PT, R4, 0x1, PT ;  /* 0x000000010400780c */ /* 0x000fe20003f64270 */
[----:B------:R-:W-:Y:S01]  /*5f80*/  FMUL R57, R57, R90 ;  /* 0x0000005a39397220 */ /* 0x000fe20000400000 */
[----:B------:R-:W-:Y:S01]  /*5f90*/  F2FP.BF16.F32.PACK_AB R56, RZ, R56 ;  /* 0x00000038ff38723e */ /* 0x000fe200000010ff */
[-C--:B------:R-:W-:Y:S01]  /*5fa0*/  FMUL R58, R58, R90.reuse ;  /* 0x0000005a3a3a7220 */ /* 0x080fe20000400000 */
[----:B------:R-:W-:Y:S01]  /*5fb0*/  LEA.HI.X R11, R112, UR5, R115, 0x1, P1 ;  /* 0x00000005700b7c11 */ /* 0x000fe200088f0c73 */
[-C--:B------:R-:W-:Y:S01]  /*5fc0*/  FMUL R59, R59, R90.reuse ;  /* 0x0000005a3b3b7220 */ /* 0x080fe20000400000 */
[----:B------:R-:W-:Y:S01]  /*5fd0*/  ISETP.GT.AND P1, PT, R3, RZ, P3 ;  /* 0x000000ff0300720c */ /* 0x000fe20001f24270 */
[----:B------:R-:W-:Y:S01]  /*5fe0*/  IMAD.SHL.U32 R23, R97, 0x2, RZ ;  /* 0x0000000261177824 */ /* 0x000fe200078e00ff */
[----:B------:R-:W-:Y:S01]  /*5ff0*/  ISETP.GT.AND P2, PT, R3, 0x8, P6 ;  /* 0x000000080300780c */ /* 0x000fe20003744270 */
[----:B------:R-:W-:Y:S01]  /*6000*/  @P0 STG.E.U16 desc[UR36][R10.64], R56 ;  /* 0x000000380a000986 */ /* 0x000fe2000c101524 */
[----:B------:R-:W-:Y:S01]  /*6010*/  SHF.L.U64.HI R5, R96, 0x1, R95 ;  /* 0x0000000160057819 */ /* 0x000fe2000001025f */
[----:B------:R-:W-:Y:S01]  /*6020*/  FMUL R60, R60, R90 ;  /* 0x0000005a3c3c7220 */ /* 0x000fe20000400000 */
[----:B------:R-:W-:Y:S01]  /*6030*/  IADD3 R8, P0, R7, R10, RZ ;  /* 0x0000000a07087210 */ /* 0x000fe20007f1e0ff */
[-C--:B------:R-:W-:Y:S01]  /*6040*/  FMUL R61, R61, R90.reuse ;  /* 0x0000005a3d3d7220 */ /* 0x080fe20000400000 */
[----:B------:R-:W-:Y:S01]  /*6050*/  F2FP.BF16.F32.PACK_AB R57, RZ, R57 ;  /* 0x00000039ff39723e */ /* 0x000fe200000010ff */
[----:B------:R-:W-:Y:S01]  /*6060*/  FMUL R63, R63, R90 ;  /* 0x0000005a3f3f7220 */ /* 0x000fe20000400000 */
[----:B------:R-:W-:Y:S01]  /*6070*/  F2FP.BF16.F32.PACK_AB R58, RZ, R58 ;  /* 0x0000003aff3a723e */ /* 0x000fe200000010ff */
[----:B------:R-:W-:Y:S01]  /*6080*/  IMAD.X R9, R5, 0x1, R11, P0 ;  /* 0x0000000105097824 */ /* 0x000fe200000e060b */
[----:B------:R-:W-:Y:S01]  /*6090*/  ISETP.GT.AND P0, PT, R3, 0x8, P3 ;  /* 0x000000080300780c */ /* 0x000fe20001f04270 */
[----:B------:R-:W-:Y:S01]  /*60a0*/  @P1 STG.E.U16 desc[UR36][R10.64+0x2], R57 ;  /* 0x000002390a001986 */ /* 0x000fe2000c101524 */
[----:B------:R-:W-:Y:S01]  /*60b0*/  F2FP.BF16.F32.PACK_AB R59, RZ, R59 ;  /* 0x0000003bff3b723e */ /* 0x000fe200000010ff */
[----:B------:R-:W-:Y:S01]  /*60c0*/  FMUL R62, R62, R90 ;  /* 0x0000005a3e3e7220 */ /* 0x000fe20000400000 */
[----:B------:R-:W-:Y:S01]  /*60d0*/  SHF.L.U64.HI R13, R97, 0x1, R94 ;  /* 0x00000001610d7819 */ /* 0x000fe2000001025e */
[----:B------:R-:W-:Y:S01]  /*60e0*/  @P2 STG.E.U16 desc[UR36][R8.64], R58 ;  /* 0x0000003a08002986 */ /* 0x000fe2000c101524 */
[----:B------:R-:W-:Y:S01]  /*60f0*/  IADD3 R6, P1, P2, R23, R10, R7 ;  /* 0x0000000a17067210 */ /* 0x000fe20007a3e007 */
[-C--:B------:R-:W-:Y:S01]  /*6100*/  FMUL R64, R64, R90.reuse ;  /* 0x0000005a40407220 */ /* 0x080fe20000400000 */
[C---:B------:R-:W-:Y:S01]  /*6110*/  ISETP.GT.AND P4, PT, R4.reuse, 0x8, PT ;  /* 0x000000080400780c */ /* 0x040fe20003f84270 */
[-C--:B------:R-:W-:Y:S01]  /*6120*/  FMUL R65, R65, R90.reuse ;  /* 0x0000005a41417220 */ /* 0x080fe20000400000 */
[----:B------:R-:W-:Y:S01]  /*6130*/  ISETP.GT.AND P3, PT, R4, 0x9, PT ;  /* 0x000000090400780c */ /* 0x000fe20003f64270 */
[-C--:B------:R-:W-:Y:S01]  /*6140*/  FMUL R66, R66, R90.reuse ;  /* 0x0000005a42427220 */ /* 0x080fe20000400000 */
[----:B------:R-:W-:Y:S01]  /*6150*/  IADD3.X R7, R13, R11, R5, P1, P2 ;  /* 0x0000000b0d077210 */ /* 0x000fe20000fe4405 */
[----:B------:R-:W-:Y:S01]  /*6160*/  @P0 STG.E.U16 desc[UR36][R8.64+0x2], R59 ;  /* 0x0000023b08000986 */ /* 0x000fe2000c101524 */
[----:B------:R-:W-:Y:S01]  /*6170*/  ISETP.GT.AND P1, PT, R3, RZ, P4 ;  /* 0x000000ff0300720c */ /* 0x000fe20002724270 */
[-C--:B------:R-:W-:Y:S01]  /*6180*/  FMUL R67, R67, R90.reuse ;  /* 0x0000005a43437220 */ /* 0x080fe20000400000 */
[----:B------:R-:W-:Y:S01]  /*6190*/  ISETP.GT.AND P0, PT, R3, RZ, P3 ;  /* 0x000000ff0300720c */ /* 0x000fe20001f04270 */
[----:B------:R-:W-:Y:S01]  /*61a0*/  FMUL R68, R68, R90 ;  /* 0x0000005a44447220 */ /* 0x000fe20000400000 */
[----:B------:R-:W-:Y:S01]  /*61b0*/  F2FP.BF16.F32.PACK_AB R60, RZ, R60 ;  /* 0x0000003cff3c723e */ /* 0x000fe200000010ff */
[-C--:B------:R-:W-:Y:S01]  /*61c0*/  FMUL R69, R69, R90.reuse ;  /* 0x0000005a45457220 */ /* 0x080fe20000400000 */
[----:B------:R-:W-:Y:S01]  /*61d0*/  F2FP.BF16.F32.PACK_AB R61, RZ, R61 ;  /* 0x0000003dff3d723e */ /* 0x000fe200000010ff */
[-C--:B------:R-:W-:Y:S01]  /*61e0*/  FMUL R70, R70, R90.reuse ;  /* 0x0000005a46467220 */ /* 0x080fe20000400000 */
[----:B------:R-:W-:Y:S01]  /*61f0*/  F2FP.BF16.F32.PACK_AB R63, RZ, R63 ;  /* 0x0000003fff3f723e */ /* 0x000fe200000010ff */
[----:B------:R-:W-:Y:S01]  /*6200*/  FMUL R71, R71, R90 ;  /* 0x0000005a47477220 */ /* 0x000fe20000400000 */
[----:B------:R-:W-:Y:S01]  /*6210*/  F2FP.BF16.F32.PACK_AB R62, RZ, R62 ;  /* 0x0000003eff3e723e */ /* 0x000fe200000010ff */
[----:B------:R-:W-:Y:S01]  /*6220*/  FMUL R72, R72, R90 ;  /* 0x0000005a48487220 */ /* 0x000fe20000400000 */
[----:B------:R-:W-:Y:S01]  /*6230*/  F2FP.BF16.F32.PACK_AB R64, RZ, R64 ;  /* 0x00000040ff40723e */ /* 0x000fe200000010ff */
[----:B------:R-:W-:Y:S01]  /*6240*/  @P1 STG.E.U16 desc[UR36][R10.64+0x10], R60 ;  /* 0x0000103c0a001986 */ /* 0x000fe2000c101524 */
[----:B------:R-:W-:Y:S01]  /*6250*/  ISETP.GT.AND P1, PT, R3, 0x8, P4 ;  /* 0x000000080300780c */ /* 0x000fe20002724270 */
[-C--:B------:R-:W-:Y:S01]  /*6260*/  FMUL R73, R73, R90.reuse ;  /* 0x0000005a49497220 */ /* 0x080fe20000400000 */
[----:B------:R-:W-:Y:S01]  /*6270*/  ISETP.GT.AND P2, PT, R4, 0x11, PT ;  /* 0x000000110400780c */ /* 0x000fe20003f44270 */
[----:B------:R-:W-:Y:S01]  /*6280*/  @P0 STG.E.U16 desc[UR36][R10.64+0x12], R61 ;  /* 0x0000123d0a000986 */ /* 0x000fe2000c101524 */
[----:B------:R-:W-:Y:S01]  /*6290*/  ISETP.GT.AND P0, PT, R3, 0x8, P3 ;  /* 0x000000080300780c */ /* 0x000fe20001f04270 */
[-C--:B------:R-:W-:Y:S01]  /*62a0*/  FMUL R74, R74, R90.reuse ;  /* 0x0000005a4a4a7220 */ /* 0x080fe20000400000 */
[----:B------:R-:W-:Y:S01]  /*62b0*/  ISETP.GT.AND P3, PT, R4, 0x10, PT ;  /* 0x000000100400780c */ /* 0x000fe20003f64270 */
[-C--:B------:R-:W-:Y:S01]  /*62c0*/  FMUL R75, R75, R90.reuse ;  /* 0x0000005a4b4b7220 */ /* 0x080fe20000400000 */
[----:B------:R-:W-:Y:S01]  /*62d0*/  F2FP.BF16.F32.PACK_AB R65, RZ, R65 ;  /* 0x00000041ff41723e */ /* 0x000fe200000010ff */
[----:B------:R-:W-:Y:S01]  /*62e0*/  FMUL R76, R76, R90 ;  /* 0x0000005a4c4c7220 */ /* 0x000fe20000400000 */
[----:B------:R-:W-:Y:S01]  /*62f0*/  F2FP.BF16.F32.PACK_AB R66, RZ, R66 ;  /* 0x00000042ff42723e */ /* 0x000fe200000010ff */
[----:B------:R-:W-:Y:S01]  /*6300*/  FMUL R77, R77, R90 ;  /* 0x0000005a4d4d7220 */ /* 0x000fe20000400000 */
[----:B------:R-:W-:Y:S01]  /*6310*/  F2FP.BF16.F32.PACK_AB R67, RZ, R67 ;  /* 0x00000043ff43723e */ /* 0x000fe200000010ff */
[----:B------:R-:W-:Y:S01]  /*6320*/  @P1 STG.E.U16 desc[UR36][R8.64+0x10], R62 ;  /* 0x0000103e08001986 */ /* 0x000fe2000c101524 */
[----:B------:R-:W-:Y:S01]  /*6330*/  F2FP.BF16.F32.PACK_AB R68, RZ, R68 ;  /* 0x00000044ff44723e */ /* 0x000fe200000010ff */
[-C--:B------:R-:W-:Y:S01]  /*6340*/  FMUL R78, R78, R90.reuse ;  /* 0x0000005a4e4e7220 */ /* 0x080fe20000400000 */
[----:B------:R-:W-:Y:S01]  /*6350*/  ISETP.GT.AND P1, PT, R4, 0x19, PT ;  /* 0x000000190400780c */ /* 0x000fe20003f24270 */
[----:B------:R-:W-:Y:S01]  /*6360*/  @P0 STG.E.U16 desc[UR36][R8.64+0x12], R63 ;  /* 0x0000123f08000986 */ /* 0x000fe2000c101524 */
[----:B------:R-:W-:Y:S01]  /*6370*/  ISETP.GT.AND P0, PT, R3, RZ, P3 ;  /* 0x000000ff0300720c */ /* 0x000fe20001f04270 */
[-C--:B------:R-:W-:Y:S01]  /*6380*/  FMUL R79, R79, R90.reuse ;  /* 0x0000005a4f4f7220 */ /* 0x080fe20000400000 */
[----:B------:R-:W-:Y:S01]  /*6390*/  F2FP.BF16.F32.PACK_AB R69, RZ, R69 ;  /* 0x00000045ff45723e */ /* 0x000fe200000010ff */
[----:B------:R-:W-:Y:S01]  /*63a0*/  FMUL R80, R80, R90 ;  /* 0x0000005a50507220 */ /* 0x000fe20000400000 */
[----:B------:R-:W-:Y:S01]  /*63b0*/  F2FP.BF16.F32.PACK_AB R70, RZ, R70 ;  /* 0x00000046ff46723e */ /* 0x000fe200000010ff */
        /* <DEDUP_REMOVED lines=8> */
[----:B------:R-:W-:Y:S01]  /*6440*/  @P0 STG.E.U16 desc[UR36][R10.64+0x20], R64 ;  /* 0x000020400a000986 */ /* 0x000fe2000c101524 */
[----:B------:R-:W-:Y:S01]  /*6450*/  ISETP.GT.AND P0, PT, R3, RZ, P2 ;  /* 0x000000ff0300720c */ /* 0x000fe20001704270 */
[-C--:B------:R-:W-:Y:S01]  /*6460*/  FMUL R85, R85, R90.reuse ;  /* 0x0000005a55557220 */ /* 0x080fe20000400000 */
[----:B------:R-:W-:Y:S01]  /*6470*/  F2FP.BF16.F32.PACK_AB R75, RZ, R75 ;  /* 0x0000004bff4b723e */ /* 0x000fe200000010ff */
[-C--:B------:R-:W-:Y:S01]  /*6480*/  FMUL R86, R86, R90.reuse ;  /* 0x0000005a56567220 */ /* 0x080fe20000400000 */
[----:B------:R-:W-:Y:S01]  /*6490*/  ISETP.GT.AND P5, PT, R4, 0x28, PT ;  /* 0x000000280400780c */ /* 0x000fe20003fa4270 */
[----:B------:R-:W-:Y:S01]  /*64a0*/  FMUL R87, R87, R90 ;  /* 0x0000005a57577220 */ /* 0x000fe20000400000 */
[----:B------:R-:W-:Y:S01]  /*64b0*/  F2FP.BF16.F32.PACK_AB R76, RZ, R76 ;  /* 0x0000004cff4c723e */ /* 0x000fe200000010ff */
[-C--:B------:R-:W-:Y:S01]  /*64c0*/  FMUL R24, R24, R90.reuse ;  /* 0x0000005a18187220 */ /* 0x080fe20000400000 */
[----:B------:R-:W-:Y:S01]  /*64d0*/  ISETP.GT.AND P4, PT, R4, 0x29, PT ;  /* 0x000000290400780c */ /* 0x000fe20003f84270 */
[-C--:B------:R-:W-:Y:S01]  /*64e0*/  FMUL R25, R25, R90.reuse ;  /* 0x0000005a19197220 */ /* 0x080fe20000400000 */
[----:B------:R-:W-:Y:S01]  /*64f0*/  F2FP.BF16.F32.PACK_AB R77, RZ, R77 ;  /* 0x0000004dff4d723e */ /* 0x000fe200000010ff */
[----:B------:R-:W-:Y:S01]  /*6500*/  FMUL R26, R26, R90 ;  /* 0x0000005a1a1a7220 */ /* 0x000fe20000400000 */
[----:B------:R-:W-:Y:S01]  /*6510*/  F2FP.BF16.F32.PACK_AB R78, RZ, R78 ;  /* 0x0000004eff4e723e */ /* 0x000fe200000010ff */
[----:B------:R-:W-:Y:S01]  /*6520*/  @P0 STG.E.U16 desc[UR36][R10.64+0x22], R65 ;  /* 0x000022410a000986 */ /* 0x000fe2000c101524 */
[----:B------:R-:W-:Y:S01]  /*6530*/  ISETP.GT.AND P0, PT, R3, 0x8, P3 ;  /* 0x000000080300780c */ /* 0x000fe20001f04270 */
[-C--:B------:R-:W-:Y:S01]  /*6540*/  FMUL R27, R27, R90.reuse ;  /* 0x0000005a1b1b7220 */ /* 0x080fe20000400000 */
[----:B------:R-:W-:Y:S01]  /*6550*/  F2FP.BF16.F32.PACK_AB R79, RZ, R79 ;  /* 0x0000004fff4f723e */ /* 0x000fe200000010ff */
[-C--:B------:R-:W-:Y:S01]  /*6560*/  FMUL R28, R28, R90.reuse ;  /* 0x0000005a1c1c7220 */ /* 0x080fe20000400000 */
[----:B------:R-:W-:Y:S01]  /*6570*/  ISETP.GT.AND P3, PT, R4, 0x30, PT ;  /* 0x000000300400780c */ /* 0x000fe20003f64270 */
        /* <DEDUP_REMOVED lines=8> */
[----:B------:R-:W-:Y:S01]  /*6600*/  @P0 STG.E.U16 desc[UR36][R8.64+0x20], R66 ;  /* 0x0000204208000986 */ /* 0x000fe2000c101524 */
[----:B------:R-:W-:Y:S01]  /*6610*/  ISETP.GT.AND P0, PT, R3, 0x8, P2 ;  /* 0x000000080300780c */ /* 0x000fe20001704270 */
[-C--:B------:R-:W-:Y:S01]  /*6620*/  FMUL R33, R33, R90.reuse ;  /* 0x0000005a21217220 */ /* 0x080fe20000400000 */
[----:B------:R-:W-:Y:S01]  /*6630*/  ISETP.GT.AND P2, PT, R4, 0x18, PT ;  /* 0x000000180400780c */ /* 0x000fe20003f44270 */
[----:B------:R-:W-:Y:S01]  /*6640*/  FMUL R34, R34, R90 ;  /* 0x0000005a22227220 */ /* 0x000fe20000400000 */
[----:B------:R-:W-:Y:S01]  /*6650*/  F2FP.BF16.F32.PACK_AB R84, RZ, R84 ;  /* 0x00000054ff54723e */ /* 0x000fe200000010ff */
[-C--:B------:R-:W-:Y:S01]  /*6660*/  FMUL R35, R35, R90.reuse ;  /* 0x0000005a23237220 */ /* 0x080fe20000400000 */
[----:B------:R-:W-:Y:S01]  /*6670*/  P2R R5, PR, RZ, 0x20 ;  /* 0x00000020ff057803 */ /* 0x000fe20000000000 */
[-C--:B------:R-:W-:Y:S01]  /*6680*/  FMUL R36, R36, R90.reuse ;  /* 0x0000005a24247220 */ /* 0x080fe20000400000 */
[----:B------:R-:W-:Y:S01]  /*6690*/  F2FP.BF16.F32.PACK_AB R85, RZ, R85 ;  /* 0x00000055ff55723e */ /* 0x000fe200000010ff */
[----:B------:R-:W-:Y:S01]  /*66a0*/  FMUL R37, R37, R90 ;  /* 0x0000005a25257220 */ /* 0x000fe20000400000 */
[----:B------:R-:W-:Y:S01]  /*66b0*/  F2FP.BF16.F32.PACK_AB R86, RZ, R86 ;  /* 0x00000056ff56723e */ /* 0x000fe200000010ff */
[-C--:B------:R-:W-:Y:S01]  /*66c0*/  FMUL R38, R38, R90.reuse ;  /* 0x0000005a26267220 */ /* 0x080fe20000400000 */
[----:B------:R-:W-:Y:S01]  /*66d0*/  F2FP.BF16.F32.PACK_AB R87, RZ, R87 ;  /* 0x00000057ff57723e */ /* 0x000fe200000010ff */
[----:B------:R-:W-:Y:S01]  /*66e0*/  @P0 STG.E.U16 desc[UR36][R8.64+0x22], R67 ;  /* 0x0000224308000986 */ /* 0x000fe2000c101524 */
[----:B------:R-:W-:Y:S01]  /*66f0*/  ISETP.GT.AND P0, PT, R3, RZ, P2 ;  /* 0x000000ff0300720c */ /* 0x000fe20001704270 */
        /* <DEDUP_REMOVED lines=36> */
[----:B------:R-:W-:Y:S01]  /*6940*/  FMUL R55, R55, R90 ;  /* 0x0000005a37377220 */ /* 0x000fe20000400000 */
[----:B------:R-:W-:-:S02]  /*6950*/  F2FP.BF16.F32.PACK_AB R39, RZ, R39 ;  /* 0x00000027ff27723e */ /* 0x000fc400000010ff */
[----:B------:R-:W-:Y:S01]  /*6960*/  F2FP.BF16.F32.PACK_AB R40, RZ, R40 ;  /* 0x00000028ff28723e */ /* 0x000fe200000010ff */
[----:B------:R-:W-:Y:S01]  /*6970*/  @P0 STG.E.U16 desc[UR36][R8.64+0x30], R70 ;  /* 0x0000304608000986 */ /* 0x000fe2000c101524 */
[----:B------:R-:W-:Y:S02]  /*6980*/  ISETP.GT.AND P0, PT, R3, 0x8, P1 ;  /* 0x000000080300780c */ /* 0x000fe40000f04270 */
[----:B------:R-:W-:Y:S02]  /*6990*/  ISETP.GT.AND P1, PT, R4, 0x21, PT ;  /* 0x000000210400780c */ /* 0x000fe40003f24270 */
[----:B------:R-:W-:Y:S02]  /*69a0*/  F2FP.BF16.F32.PACK_AB R41, RZ, R41 ;  /* 0x00000029ff29723e */ /* 0x000fe400000010ff */
[----:B------:R-:W-:Y:S02]  /*69b0*/  F2FP.BF16.F32.PACK_AB R42, RZ, R42 ;  /* 0x0000002aff2a723e */ /* 0x000fe400000010ff */
[----:B------:R-:W-:-:S02]  /*69c0*/  F2FP.BF16.F32.PACK_AB R43, RZ, R43 ;  /* 0x0000002bff2b723e */ /* 0x000fc400000010ff */
[----:B------:R-:W-:Y:S02]  /*69d0*/  F2FP.BF16.F32.PACK_AB R44, RZ, R44 ;  /* 0x0000002cff2c723e */ /* 0x000fe400000010ff */
[----:B------:R-:W-:Y:S01]  /*69e0*/  F2FP.BF16.F32.PACK_AB R45, RZ, R45 ;  /* 0x0000002dff2d723e */ /* 0x000fe200000010ff */
[----:B------:R-:W-:Y:S01]  /*69f0*/  @P0 STG.E.U16 desc[UR36][R8.64+0x32], R71 ;  /* 0x0000324708000986 */ /* 0x000fe2000c101524 */
[----:B------:R-:W-:Y:S02]  /*6a00*/  ISETP.GT.AND P0, PT, R3, RZ, P2 ;  /* 0x000000ff0300720c */ /* 0x000fe40001704270 */
[----:B------:R-:W-:Y:S02]  /*6a10*/  F2FP.BF16.F32.PACK_AB R46, RZ, R46 ;  /* 0x0000002eff2e723e */ /* 0x000fe400000010ff */
[----:B------:R-:W-:Y:S02]  /*6a20*/  F2FP.BF16.F32.PACK_AB R47, RZ, R47 ;  /* 0x0000002fff2f723e */ /* 0x000fe400000010ff */
[----:B------:R-:W-:-:S02]  /*6a30*/  F2FP.BF16.F32.PACK_AB R48, RZ, R48 ;  /* 0x00000030ff30723e */ /* 0x000fc400000010ff */
[----:B------:R-:W-:Y:S02]  /*6a40*/  F2FP.BF16.F32.PACK_AB R49, RZ, R49 ;  /* 0x00000031ff31723e */ /* 0x000fe400000010ff */
[----:B------:R-:W-:Y:S02]  /*6a50*/  F2FP.BF16.F32.PACK_AB R50, RZ, R50 ;  /* 0x00000032ff32723e */ /* 0x000fe400000010ff */
[----:B------:R-:W-:Y:S01]  /*6a60*/  F2FP.BF16.F32.PACK_AB R51, RZ, R51 ;  /* 0x00000033ff33723e */ /* 0x000fe200000010ff */
[----:B------:R-:W-:Y:S01]  /*6a70*/  @P0 STG.E.U16 desc[UR36][R10.64+0x40], R72 ;  /* 0x000040480a000986 */ /* 0x000fe2000c101524 */
[----:B------:R-:W-:Y:S02]  /*6a80*/  ISETP.GT.AND P0, PT, R3, RZ, P1 ;  /* 0x000000ff0300720c */ /* 0x000fe40000f04270 */
[----:B------:R-:W-:Y:S02]  /*6a90*/  F2FP.BF16.F32.PACK_AB R52, RZ, R52 ;  /* 0x00000034ff34723e */ /* 0x000fe400000010ff */
[----:B------:R-:W-:-:S02]  /*6aa0*/  F2FP.BF16.F32.PACK_AB R53, RZ, R53 ;  /* 0x00000035ff35723e */ /* 0x000fc400000010ff */
[----:B------:R-:W-:Y:S02]  /*6ab0*/  F2FP.BF16.F32.PACK_AB R54, RZ, R54 ;  /* 0x00000036ff36723e */ /* 0x000fe400000010ff */
[----:B------:R-:W-:-:S05]  /*6ac0*/  F2FP.BF16.F32.PACK_AB R55, RZ, R55 ;  /* 0x00000037ff37723e */ /* 0x000fca00000010ff */
[----:B------:R-:W-:Y:S01]  /*6ad0*/  @P0 STG.E.U16 desc[UR36][R10.64+0x42], R73 ;  /* 0x000042490a000986 */ /* 0x000fe2000c101524 */
[----:B------:R-:W-:Y:S02]  /*6ae0*/  ISETP.GT.AND P0, PT, R3, 0x8, P2 ;  /* 0x000000080300780c */ /* 0x000fe40001704270 */
[----:B------:R-:W-:-:S11]  /*6af0*/  ISETP.GT.AND P2, PT, R4, 0x38, PT ;  /* 0x000000380400780c */ /* 0x000fd60003f44270 */
[----:B------:R-:W-:Y:S01]  /*6b00*/  @P0 STG.E.U16 desc[UR36][R8.64+0x40], R74 ;  /* 0x0000404a08000986 */ /* 0x000fe2000c101524 */
[----:B------:R-:W-:-:S13]  /*6b10*/  ISETP.GT.AND P0, PT, R3, 0x8, P1 ;  /* 0x000000080300780c */ /* 0x000fda0000f04270 */
[----:B------:R-:W-:Y:S01]  /*6b20*/  @P0 STG.E.U16 desc[UR36][R8.64+0x42], R75 ;  /* 0x0000424b08000986 */ /* 0x000fe2000c101524 */
[----:B------:R-:W-:-:S13]  /*6b30*/  ISETP.GT.AND P0, PT, R3, RZ, P5 ;  /* 0x000000ff0300720c */ /* 0x000fda0002f04270 */
[----:B------:R-:W-:Y:S01]  /*6b40*/  @P0 STG.E.U16 desc[UR36][R10.64+0x50], R76 ;  /* 0x0000504c0a000986 */ /* 0x000fe2000c101524 */
[----:B------:R-:W-:-:S13]  /*6b50*/  ISETP.GT.AND P0, PT, R3, RZ, P4 ;  /* 0x000000ff0300720c */ /* 0x000fda0002704270 */
[----:B------:R-:W-:Y:S01]  /*6b60*/  @P0 STG.E.U16 desc[UR36][R10.64+0x52], R77 ;  /* 0x0000524d0a000986 */ /* 0x000fe2000c101524 */
[----:B------:R-:W-:-:S13]  /*6b70*/  ISETP.GT.AND P0, PT, R3, 0x8, P5 ;  /* 0x000000080300780c */ /* 0x000fda0002f04270 */
[----:B------:R-:W-:Y:S01]  /*6b80*/  @P0 STG.E.U16 desc[UR36][R8.64+0x50], R78 ;  /* 0x0000504e08000986 */ /* 0x000fe2000c101524 */
[----:B------:R-:W-:-:S13]  /*6b90*/  ISETP.GT.AND P0, PT, R3, 0x8, P4 ;  /* 0x000000080300780c */ /* 0x000fda0002704270 */
[----:B------:R-:W-:Y:S01]  /*6ba0*/  @P0 STG.E.U16 desc[UR36][R8.64+0x52], R79 ;  /* 0x0000524f08000986 */ /* 0x000fe2000c101524 */
[----:B------:R-:W-:-:S13]  /*6bb0*/  ISETP.GT.AND P0, PT, R3, RZ, P3 ;  /* 0x000000ff0300720c */ /* 0x000fda0001f04270 */
[----:B------:R-:W-:Y:S01]  /*6bc0*/  @P0 STG.E.U16 desc[UR36][R10.64+0x60], R80 ;  /* 0x000060500a000986 */ /* 0x000fe2000c101524 */
[----:B------:R-:W-:-:S04]  /*6bd0*/  ISETP.GT.AND P0, PT, R4, 0x31, PT ;  /* 0x000000310400780c */ /* 0x000fc80003f04270 */
[----:B------:R-:W-:-:S13]  /*6be0*/  ISETP.GT.AND P1, PT, R3, RZ, P0 ;  /* 0x000000ff0300720c */ /* 0x000fda0000724270 */
[----:B------:R-:W-:Y:S01]  /*6bf0*/  @P1 STG.E.U16 desc[UR36][R10.64+0x62], R81 ;  /* 0x000062510a001986 */ /* 0x000fe2000c101524 */
[----:B------:R-:W-:-:S13]  /*6c00*/  ISETP.GT.AND P1, PT, R3, 0x8, P3 ;  /* 0x000000080300780c */ /* 0x000fda0001f24270 */
[----:B------:R-:W-:Y:S01]  /*6c10*/  @P1 STG.E.U16 desc[UR36][R8.64+0x60], R82 ;  /* 0x0000605208001986 */ /* 0x000fe2000c101524 */
[----:B------:R-:W-:-:S13]  /*6c20*/  ISETP.GT.AND P1, PT, R3, 0x8, P0 ;  /* 0x000000080300780c */ /* 0x000fda0000724270 */
[----:B------:R-:W-:Y:S01]  /*6c30*/  @P1 STG.E.U16 desc[UR36][R8.64+0x62], R83 ;  /* 0x0000625308001986 */ /* 0x000fe2000c101524 */
[----:B------:R-:W-:-:S05]  /*6c40*/  IADD3 R14, P1, R23, R8, RZ ;  /* 0x00000008170e7210 */ /* 0x000fca0007f3e0ff */
[----:B------:R-:W-:Y:S01]  /*6c50*/  IMAD.X R15, R13, 0x1, R9, P1 ;  /* 0x000000010d0f7824 */ /* 0x000fe200008e0609 */
[----:B------:R-:W-:-:S13]  /*6c60*/  ISETP.GT.AND P1, PT, R3, RZ, P2 ;  /* 0x000000ff0300720c */ /* 0x000fda0001724270 */
[----:B------:R-:W-:Y:S01]  /*6c70*/  @P1 STG.E.U16 desc[UR36][R10.64+0x70], R84 ;  /* 0x000070540a001986 */ /* 0x000fe2000c101524 */
[----:B------:R-:W-:-:S05]  /*6c80*/  IADD3 R20, P1, R23, R8, RZ ;  /* 0x0000000817147210 */ /* 0x000fca0007f3e0ff */
[----:B------:R-:W-:Y:S01]  /*6c90*/  IMAD.X R21, R13, 0x1, R9, P1 ;  /* 0x000000010d157824 */ /* 0x000fe200008e0609 */
[----:B------:R-:W-:-:S05]  /*6ca0*/  IADD3 R12, P1, R23, R10, RZ ;  /* 0x0000000a170c7210 */ /* 0x000fca0007f3e0ff */
[----:B------:R-:W-:Y:S01]  /*6cb0*/  IMAD.X R13, R13, 0x1, R11, P1 ;  /* 0x000000010d0d7824 */ /* 0x000fe200008e060b */
[----:B------:R-:W-:-:S04]  /*6cc0*/  ISETP.GT.AND P1, PT, R4, 0x39, PT ;  /* 0x000000390400780c */ /* 0x000fc80003f24270 */
[----:B------:R-:W-:-:S13]  /*6cd0*/  ISETP.GT.AND P5, PT, R3, RZ, P1 ;  /* 0x000000ff0300720c */ /* 0x000fda0000fa4270 */
[----:B------:R-:W-:Y:S01]  /*6ce0*/  @P5 STG.E.U16 desc[UR36][R10.64+0x72], R85 ;  /* 0x000072550a005986 */ /* 0x000fe2000c101524 */
[----:B------:R-:W-:-:S13]  /*6cf0*/  ISETP.GT.AND P5, PT, R3, 0x8, P2 ;  /* 0x000000080300780c */ /* 0x000fda00017a4270 */
[----:B------:R-:W-:Y:S01]  /*6d00*/  @P5 STG.E.U16 desc[UR36][R8.64+0x70], R86 ;  /* 0x0000705608005986 */ /* 0x000fe2000c101524 */
[----:B------:R-:W-:-:S13]  /*6d10*/  ISETP.GT.AND P5, PT, R3, 0x8, P1 ;  /* 0x000000080300780c */ /* 0x000fda0000fa4270 */
[----:B------:R0:W-:Y:S01]  /*6d20*/  @P5 STG.E.U16 desc[UR36][R8.64+0x72], R87 ;  /* 0x0000725708005986 */ /* 0x0001e2000c101524 */
[C---:B------:R-:W-:Y:S02]  /*6d30*/  ISETP.GT.AND P5, PT, R3.reuse, 0x80, P6 ;  /* 0x000000800300780c */ /* 0x040fe400037a4270 */
[----:B------:R-:W-:-:S11]  /*6d40*/  ISETP.GT.AND P6, PT, R3, 0x88, P6 ;  /* 0x000000880300780c */ /* 0x000fd600037c4270 */
[----:B------:R-:W-:Y:S01]  /*6d50*/  @P5 STG.E.U16 desc[UR36][R12.64], R24 ;  /* 0x000000180c005986 */ /* 0x000fe2000c101524 */
[----:B------:R-:W-:-:S04]  /*6d60*/  ISETP.GT.AND P5, PT, R4, 0x1, PT ;  /* 0x000000010400780c */ /* 0x000fc80003fa4270 */
[----:B------:R-:W-:-:S13]  /*6d70*/  ISETP.GT.AND P5, PT, R3, 0x80, P5 ;  /* 0x000000800300780c */ /* 0x000fda0002fa4270 */
[----:B0-----:R-:W-:Y:S02]  /*6d80*/  @P5 IMAD.MOV.U32 R8, RZ, RZ, R12 ;  /* 0x000000ffff085224 */ /* 0x001fe400078e000c */
[----:B------:R-:W-:-:S05]  /*6d90*/  @P5 IMAD.MOV.U32 R9, RZ, RZ, R13 ;  /* 0x000000ffff095224 */ /* 0x000fca00078e000d */
[----:B------:R0:W-:Y:S01]  /*6da0*/  @P5 STG.E.U16 desc[UR36][R8.64+0x2], R25 ;  /* 0x0000021908005986 */ /* 0x0001e2000c101524 */
[----:B------:R-:W-:-:S03]  /*6db0*/  ISETP.NE.AND P5, PT, R5, RZ, PT ;  /* 0x000000ff0500720c */ /* 0x000fc60003fa5270 */
[----:B------:R-:W-:Y:S01]  /*6dc0*/  @P6 STG.E.U16 desc[UR36][R14.64], R26 ;  /* 0x0000001a0e006986 */ /* 0x000fe2000c101524 */
[----:B------:R-:W-:-:S04]  /*6dd0*/  ISETP.GT.AND P6, PT, R4, 0x1, PT ;  /* 0x000000010400780c */ /* 0x000fc80003fc4270 */
[----:B------:R-:W-:-:S13]  /*6de0*/  ISETP.GT.AND P6, PT, R3, 0x88, P6 ;  /* 0x000000880300780c */ /* 0x000fda00037c4270 */
[----:B------:R-:W-:Y:S01]  /*6df0*/  @P6 STG.E.U16 desc[UR36][R20.64+0x2], R27 ;  /* 0x0000021b14006986 */ /* 0x000fe2000c101524 */
[----:B------:R-:W-:-:S04]  /*6e00*/  ISETP.GT.AND P6, PT, R4, 0x8, PT ;  /* 0x000000080400780c */ /* 0x000fc80003fc4270 */
[----:B------:R-:W-:-:S13]  /*6e10*/  ISETP.GT.AND P6, PT, R3, 0x80, P6 ;  /* 0x000000800300780c */ /* 0x000fda00037c4270 */
[----:B0-----:R-:W-:Y:S02]  /*6e20*/  @P6 IMAD.MOV.U32 R8, RZ, RZ, R12 ;  /* 0x000000ffff086224 */ /* 0x001fe400078e000c */
[----:B------:R-:W-:-:S05]  /*6e30*/  @P6 IMAD.MOV.U32 R9, RZ, RZ, R13 ;  /* 0x000000ffff096224 */ /* 0x000fca00078e000d */
[----:B------:R0:W-:Y:S01]  /*6e40*/  @P6 STG.E.U16 desc[UR36][R8.64+0x10], R28 ;  /* 0x0000101c08006986 */ /* 0x0001e2000c101524 */
[----:B------:R-:W-:-:S04]  /*6e50*/  ISETP.GT.AND P6, PT, R4, 0x9, PT ;  /* 0x000000090400780c */ /* 0x000fc80003fc4270 */
[----:B------:R-:W-:-:S13]  /*6e60*/  ISETP.GT.AND P6, PT, R3, 0x80, P6 ;  /* 0x000000800300780c */ /* 0x000fda00037c4270 */
[----:B0-----:R-:W-:Y:S02]  /*6e70*/  @P6 IMAD.MOV.U32 R8, RZ, RZ, R12 ;  /* 0x000000ffff086224 */ /* 0x001fe400078e000c */
[----:B------:R-:W-:-:S05]  /*6e80*/  @P6 IMAD.MOV.U32 R9, RZ, RZ, R13 ;  /* 0x000000ffff096224 */ /* 0x000fca00078e000d */
[----:B------:R0:W-:Y:S01]  /*6e90*/  @P6 STG.E.U16 desc[UR36][R8.64+0x12], R29 ;  /* 0x0000121d08006986 */ /* 0x0001e2000c101524 */
[----:B------:R-:W-:-:S04]  /*6ea0*/  ISETP.GT.AND P6, PT, R4, 0x8, PT ;  /* 0x000000080400780c */ /* 0x000fc80003fc4270 */
[----:B------:R-:W-:-:S13]  /*6eb0*/  ISETP.GT.AND P6, PT, R3, 0x88, P6 ;  /* 0x000000880300780c */ /* 0x000fda00037c4270 */
        /* <DEDUP_REMOVED lines=45> */
[----:B------:R-:W-:Y:S01]  /*7190*/  @P6 STG.E.U16 desc[UR36][R8.64+0x42], R41 ;  /* 0x0000422908006986 */ /* 0x000fe2000c101524 */
[----:B------:R-:W-:-:S04]  /*71a0*/  ISETP.GT.AND P6, PT, R4, 0x20, PT ;  /* 0x000000200400780c */ /* 0x000fc80003fc4270 */
[----:B------:R-:W-:-:S13]  /*71b0*/  ISETP.GT.AND P6, PT, R3, 0x88, P6 ;  /* 0x000000880300780c */ /* 0x000fda00037c4270 */
[----:B------:R-:W-:Y:S01]  /*71c0*/  @P6 STG.E.U16 desc[UR36][R6.64+0x40], R42 ;  /* 0x0000402a06006986 */ /* 0x000fe2000c101524 */
[----:B------:R-:W-:-:S04]  /*71d0*/  ISETP.GT.AND P6, PT, R4, 0x21, PT ;  /* 0x000000210400780c */ /* 0x000fc80003fc4270 */
[----:B------:R-:W-:-:S13]  /*71e0*/  ISETP.GT.AND P6, PT, R3, 0x88, P6 ;  /* 0x000000880300780c */ /* 0x000fda00037c4270 */
[----:B------:R-:W-:Y:S02]  /*71f0*/  @P6 IMAD.MOV.U32 R4, RZ, RZ, R6 ;  /* 0x000000ffff046224 */ /* 0x000fe400078e0006 */
[----:B------:R-:W-:-:S05]  /*7200*/  @P6 IMAD.MOV.U32 R5, RZ, RZ, R7 ;  /* 0x000000ffff056224 */ /* 0x000fca00078e0007 */
[----:B------:R0:W-:Y:S01]  /*7210*/  @P6 STG.E.U16 desc[UR36][R4.64+0x42], R43 ;  /* 0x0000422b04006986 */ /* 0x0001e2000c101524 */
[C---:B------:R-:W-:Y:S02]  /*7220*/  ISETP.GT.AND P6, PT, R3.reuse, 0x80, P5 ;  /* 0x000000800300780c */ /* 0x040fe40002fc4270 */
[----:B------:R-:W-:-:S11]  /*7230*/  ISETP.GT.AND P5, PT, R3, 0x88, P5 ;  /* 0x000000880300780c */ /* 0x000fd60002fa4270 */
[----:B0-----:R-:W-:Y:S02]  /*7240*/  @P6 IMAD.MOV.U32 R4, RZ, RZ, R12 ;  /* 0x000000ffff046224 */ /* 0x001fe400078e000c */
[----:B------:R-:W-:-:S05]  /*7250*/  @P6 IMAD.MOV.U32 R5, RZ, RZ, R13 ;  /* 0x000000ffff056224 */ /* 0x000fca00078e000d */
[----:B------:R0:W-:Y:S01]  /*7260*/  @P6 STG.E.U16 desc[UR36][R4.64+0x50], R44 ;  /* 0x0000502c04006986 */ /* 0x0001e2000c101524 */
[C---:B------:R-:W-:Y:S02]  /*7270*/  ISETP.GT.AND P6, PT, R3.reuse, 0x80, P4 ;  /* 0x000000800300780c */ /* 0x040fe400027c4270 */
[----:B------:R-:W-:-:S11]  /*7280*/  ISETP.GT.AND P4, PT, R3, 0x88, P4 ;  /* 0x000000880300780c */ /* 0x000fd60002784270 */
[----:B0-----:R-:W-:Y:S02]  /*7290*/  @P6 IMAD.MOV.U32 R4, RZ, RZ, R12 ;  /* 0x000000ffff046224 */ /* 0x001fe400078e000c */
[----:B------:R-:W-:-:S05]  /*72a0*/  @P6 IMAD.MOV.U32 R5, RZ, RZ, R13 ;  /* 0x000000ffff056224 */ /* 0x000fca00078e000d */
[----:B------:R0:W-:Y:S02]  /*72b0*/  @P6 STG.E.U16 desc[UR36][R4.64+0x52], R45 ;  /* 0x0000522d04006986 */ /* 0x0001e4000c101524 */
[----:B0-----:R-:W-:Y:S02]  /*72c0*/  @P5 IMAD.MOV.U32 R4, RZ, RZ, R6 ;  /* 0x000000ffff045224 */ /* 0x001fe400078e0006 */
[----:B------:R-:W-:-:S05]  /*72d0*/  @P5 IMAD.MOV.U32 R5, RZ, RZ, R7 ;  /* 0x000000ffff055224 */ /* 0x000fca00078e0007 */
[----:B------:R0:W-:Y:S01]  /*72e0*/  @P5 STG.E.U16 desc[UR36][R4.64+0x50], R46 ;  /* 0x0000502e04005986 */ /* 0x0001e2000c101524 */
[C---:B------:R-:W-:Y:S02]  /*72f0*/  ISETP.GT.AND P5, PT, R3.reuse, 0x80, P3 ;  /* 0x000000800300780c */ /* 0x040fe40001fa4270 */
[----:B------:R-:W-:Y:S01]  /*7300*/  ISETP.GT.AND P3, PT, R3, 0x88, P3 ;  /* 0x000000880300780c */ /* 0x000fe20001f64270 */
        /* <DEDUP_REMOVED lines=17> */
[----:B------:R0:W-:Y:S02]  /*7420*/  @P3 STG.E.U16 desc[UR36][R4.64+0x60], R50 ;  /* 0x0000603204003986 */ /* 0x0001e4000c101524 */
[----:B0-----:R-:W-:Y:S02]  /*7430*/  @P0 IMAD.MOV.U32 R4, RZ, RZ, R6 ;  /* 0x000000ffff040224 */ /* 0x001fe400078e0006 */
[----:B------:R-:W-:-:S05]  /*7440*/  @P0 IMAD.MOV.U32 R5, RZ, RZ, R7 ;  /* 0x000000ffff050224 */ /* 0x000fca00078e0007 */
[----:B------:R0:W-:Y:S02]  /*7450*/  @P0 STG.E.U16 desc[UR36][R4.64+0x62], R51 ;  /* 0x0000623304000986 */ /* 0x0001e4000c101524 */
[----:B0-----:R-:W-:Y:S02]  /*7460*/  @P5 IMAD.MOV.U32 R4, RZ, RZ, R12 ;  /* 0x000000ffff045224 */ /* 0x001fe400078e000c */
[----:B------:R-:W-:-:S05]  /*7470*/  @P5 IMAD.MOV.U32 R5, RZ, RZ, R13 ;  /* 0x000000ffff055224 */ /* 0x000fca00078e000d */
[----:B------:R0:W-:Y:S04]  /*7480*/  @P5 STG.E.U16 desc[UR36][R4.64+0x70], R52 ;  /* 0x0000703404005986 */ /* 0x0001e8000c101524 */
[----:B------:R1:W-:Y:S01]  /*7490*/  @P4 STG.E.U16 desc[UR36][R12.64+0x72], R53 ;  /* 0x000072350c004986 */ /* 0x0003e2000c101524 */
[----:B0-----:R-:W-:Y:S02]  /*74a0*/  @P2 IMAD.MOV.U32 R4, RZ, RZ, R6 ;  /* 0x000000ffff042224 */ /* 0x001fe400078e0006 */
[----:B------:R-:W-:-:S05]  /*74b0*/  @P2 IMAD.MOV.U32 R5, RZ, RZ, R7 ;  /* 0x000000ffff052224 */ /* 0x000fca00078e0007 */
[----:B------:R1:W-:Y:S04]  /*74c0*/  @P2 STG.E.U16 desc[UR36][R4.64+0x70], R54 ;  /* 0x0000703604002986 */ /* 0x0003e8000c101524 */
[----:B------:R1:W-:Y:S02]  /*74d0*/  @P1 STG.E.U16 desc[UR36][R6.64+0x72], R55 ;  /* 0x0000723706001986 */ /* 0x0003e4000c101524 */
.L_x_156:
[----:B------:R-:W-:Y:S05]  /*74e0*/  BSYNC B0 ;  /* 0x0000000000007941 */ /* 0x000fea0003800000 */
.L_x_32:
[----:B------:R-:W-:Y:S01]  /*74f0*/  IADD3 R16, P0, R16, UR38, RZ ;  /* 0x0000002610107c10 */ /* 0x000fe2000ff1e0ff */
[----:B------:R-:W-:Y:S01]  /*7500*/  ULDC.64 UR4, c[0x0][0x650] ;  /* 0x0001940000047ab9 */ /* 0x000fe20000000a00 */
[----:B------:R-:W-:Y:S01]  /*7510*/  PRMT R3, RZ, 0x7610, R3 ;  /* 0x00007610ff037816 */ /* 0x000fe20000000003 */
[----:B------:R-:W-:Y:S01]  /*7520*/  IMAD.MOV.U32 R103, RZ, RZ, -0x1 ;  /* 0xffffffffff677424 */ /* 0x000fe200078e00ff */
[----:B------:R-:W-:Y:S01]  /*7530*/  IADD3.X R17, R17, UR41, RZ, P0, !PT ;  /* 0x0000002911117c10 */ /* 0x000fe200087fe4ff */
[----:B------:R-:W-:Y:S01]  /*7540*/  IMAD.MOV.U32 R23, RZ, RZ, -0x1 ;  /* 0xffffffffff177424 */ /* 0x000fe200078e00ff */
[----:B------:R-:W-:-:S04]  /*7550*/  ISETP.GE.U32.AND P0, PT, R16, UR4, PT ;  /* 0x0000000410007c0c */ /* 0x000fc8000bf06070 */
[----:B------:R-:W-:-:S13]  /*7560*/  ISETP.GE.U32.AND.EX P0, PT, R17, UR5, PT, P0 ;  /* 0x0000000511007c0c */ /* 0x000fda000bf06100 */
[----:B------:R-:W-:Y:S05]  /*7570*/  @P0 BRA `(.L_x_157) ;  /* 0x00000004004c0947 */ /* 0x000fea0003800000 */
[----:B----4-:R-:W4:Y:S01]  /*7580*/  LDC.64 R10, c[0x0][0x628] ;  /* 0x00018a00ff0a7b82 */ /* 0x010f220000000a00 */
[----:B01----:R-:W0:Y:S01]  /*7590*/  S2R R12, SR_CTAID.X ;  /* 0x00000000000c7919 */ /* 0x003e220000002500 */
[----:B------:R-:W-:Y:S02]  /*75a0*/  IMAD.MOV.U32 R8, RZ, RZ, R16 ;  /* 0x000000ffff087224 */ /* 0x000fe400078e0010 */
[----:B------:R-:W-:Y:S01]  /*75b0*/  IMAD.MOV.U32 R9, RZ, RZ, R17 ;  /* 0x000000ffff097224 */ /* 0x000fe200078e0011 */
[----:B------:R-:W1:Y:S03]  /*75c0*/  S2R R20, SR_CTAID.Y ;  /* 0x0000000000147919 */ /* 0x000e660000002600 */
[----:B------:R-:W0:Y:S08]  /*75d0*/  LDC R0, c[0x0][0x630] ;  /* 0x00018c00ff007b82 */ /* 0x000e300000000800 */
[----:B------:R-:W0:Y:S01]  /*75e0*/  LDC.64 R14, c[0x0][0x620] ;  /* 0x00018800ff0e7b82 */ /* 0x000e220000000a00 */
[----:B----4-:R-:W-:-:S04]  /*75f0*/  ISETP.NE.U32.AND P0, PT, R10, RZ, PT ;  /* 0x000000ff0a00720c */ /* 0x010fc80003f05070 */
[----:B------:R-:W-:-:S13]  /*7600*/  ISETP.NE.AND.EX P0, PT, R11, RZ, PT, P0 ;  /* 0x000000ff0b00720c */ /* 0x000fda0003f05300 */
[----:B01----:R-:W-:Y:S05]  /*7610*/  @!P0 BRA `(.L_x_158) ;  /* 0x0000000000288947 */ /* 0x003fea0003800000 */
        /* <DEDUP_REMOVED lines=10> */
.L_x_158:
[-CC-:B------:R-:W-:Y:S01]  /*76c0*/  SHF.R.U64 R23, R8, R0.reuse, R9.reuse ;  /* 0x0000000008177219 */ /* 0x180fe20000001209 */
[----:B------:R-:W0:Y:S01]  /*76d0*/  LDC.64 R26, c[0x0][0x640] ;  /* 0x00019000ff1a7b82 */ /* 0x000e220000000a00 */
[----:B------:R-:W-:Y:S01]  /*76e0*/  SHF.R.U32.HI R0, RZ, R0, R9 ;  /* 0x00000000ff007219 */ /* 0x000fe20000011609 */
[----:B------:R-:W-:Y:S01]  /*76f0*/  ULDC UR4, c[0x0][0x150] ;  /* 0x0000540000047ab9 */ /* 0x000fe20000000800 */
[----:B------:R-:W-:Y:S02]  /*7700*/  IADD3 R3, P0, RZ, -R23, RZ ;  /* 0x80000017ff037210 */ /* 0x000fe40007f1e0ff */
[----:B------:R-:W-:-:S03]  /*7710*/  I2FP.F32.U32 R7, R12 ;  /* 0x0000000c00077245 */ /* 0x000fc60000201000 */
[----:B------:R-:W1:Y:S01]  /*7720*/  LDC R6, c[0x0][0x618] ;  /* 0x00018600ff067b82 */ /* 0x000e620000000800 */
[----:B------:R-:W-:Y:S02]  /*7730*/  IMAD.X R5, RZ, RZ, ~R0, P0 ;  /* 0x000000ffff057224 */ /* 0x000fe400000e0e00 */
[----:B------:R-:W-:Y:S01]  /*7740*/  FMUL R7, R7, UR4 ;  /* 0x0000000407077c20 */ /* 0x000fe20008400000 */
[----:B------:R-:W-:Y:S01]  /*7750*/  ULDC UR4, c[0x0][0x154] ;  /* 0x0000550000047ab9 */ /* 0x000fe20000000800 */
[-C--:B------:R-:W-:Y:S02]  /*7760*/  IMAD R0, R5, R14.reuse, RZ ;  /* 0x0000000e05007224 */ /* 0x080fe400078e02ff */
[C---:B------:R-:W-:Y:S01]  /*7770*/  IMAD.WIDE.U32 R4, R3.reuse, R14, R16 ;  /* 0x0000000e03047225 */ /* 0x040fe200078e0010 */
[----:B------:R-:W4:Y:S01]  /*7780*/  LDC R11, c[0x0][0x608] ;  /* 0x00018200ff0b7b82 */ /* 0x000f220000000800 */
[----:B------:R-:W2:Y:S02]  /*7790*/  F2I.U32.TRUNC.NTZ R7, R7 ;  /* 0x0000000700077305 */ /* 0x000ea4000020f000 */
[----:B------:R-:W-:-:S04]  /*77a0*/  IMAD R3, R3, R15, R0 ;  /* 0x0000000f03037224 */ /* 0x000fc800078e0200 */
[----:B------:R-:W-:Y:S01]  /*77b0*/  IMAD.IADD R3, R5, 0x1, R3 ;  /* 0x0000000105037824 */ /* 0x000fe200078e0203 */
[----:B------:R-:W3:Y:S01]  /*77c0*/  LDC R8, c[0x0][0x658] ;  /* 0x00019600ff087b82 */ /* 0x000ee20000000800 */
[----:B------:R-:W-:Y:S02]  /*77d0*/  I2FP.F32.U32 R5, R20 ;  /* 0x0000001400057245 */ /* 0x000fe40000201000 */
[----:B0-----:R-:W-:-:S04]  /*77e0*/  ISETP.NE.U32.AND P0, PT, R26, RZ, PT ;  /* 0x000000ff1a00720c */ /* 0x001fc80003f05070 */
[----:B------:R-:W-:Y:S01]  /*77f0*/  ISETP.NE.AND.EX P0, PT, R27, RZ, PT, P0 ;  /* 0x000000ff1b00720c */ /* 0x000fe20003f05300 */
[----:B------:R-:W0:Y:S01]  /*7800*/  LDC R9, c[0x0][0x144] ;  /* 0x00005100ff097b82 */ /* 0x000e220000000800 */
[-C--:B-1----:R-:W-:Y:S01]  /*7810*/  SHF.R.U32.HI R0, RZ, R6.reuse, R3 ;  /* 0x00000006ff007219 */ /* 0x082fe20000011603 */
[----:B--2---:R-:W-:Y:S01]  /*7820*/  IMAD.MOV R7, RZ, RZ, -R7 ;  /* 0x000000ffff077224 */ /* 0x004fe200078e0a07 */
[----:B------:R-:W-:Y:S01]  /*7830*/  SHF.R.U64 R13, R4, R6, R3 ;  /* 0x00000006040d7219 */ /* 0x000fe20000001203 */
[----:B------:R-:W-:-:S04]  /*7840*/  FMUL R6, R5, UR4 ;  /* 0x0000000405067c20 */ /* 0x000fc80008400000 */
[----:B------:R-:W1:Y:S01]  /*7850*/  LDC R21, c[0x0][0x148] ;  /* 0x00005200ff157b82 */ /* 0x000e620000000800 */
[-CC-:B----4-:R-:W-:Y:S02]  /*7860*/  SHF.R.U64 R10, R13, R11.reuse, R0.reuse ;  /* 0x0000000b0d0a7219 */ /* 0x190fe40000001200 */
[----:B------:R-:W-:Y:S02]  /*7870*/  SHF.R.U32.HI R3, RZ, R11, R0 ;  /* 0x0000000bff037219 */ /* 0x000fe40000011600 */
[----:B------:R2:W4:Y:S03]  /*7880*/  F2I.U32.TRUNC.NTZ R0, R6 ;  /* 0x0000000600007305 */ /* 0x000526000020f000 */
[----:B------:R-:W1:Y:S01]  /*7890*/  LDC R14, c[0x0][0x648] ;  /* 0x00019200ff0e7b82 */ /* 0x000e620000000800 */
[-CC-:B---3--:R-:W-:Y:S02]  /*78a0*/  SHF.R.U64 R15, R10, R8.reuse, R3.reuse ;  /* 0x000000080a0f7219 */ /* 0x188fe40000001203 */
[----:B------:R-:W-:-:S03]  /*78b0*/  SHF.R.U32.HI R5, RZ, R8, R3 ;  /* 0x00000008ff057219 */ /* 0x000fc60000011603 */
[----:B------:R-:W-:Y:S02]  /*78c0*/  IMAD.MOV.U32 R4, RZ, RZ, R15 ;  /* 0x000000ffff047224 */ /* 0x000fe400078e000f */
[----:B------:R-:W3:Y:S01]  /*78d0*/  LDC R24, c[0x0][0x638] ;  /* 0x00018e00ff187b82 */ /* 0x000ee20000000800 */
[----:B0-----:R-:W-:-:S07]  /*78e0*/  IMAD R25, R9, R7, R12 ;  /* 0x0000000709197224 */ /* 0x001fce00078e020c */
[----:B------:R-:W0:Y:S08]  /*78f0*/  LDC R28, c[0x0][0x610] ;  /* 0x00018400ff1c7b82 */ /* 0x000e300000000800 */
[----:B------:R-:W0:Y:S01]  /*7900*/  LDC R29, c[0x0][0x600] ;  /* 0x00018000ff1d7b82 */ /* 0x000e220000000800 */
[----:B--2-4-:R-:W-:Y:S05]  /*7910*/  @!P0 BRA `(.L_x_159) ;  /* 0x0000000000288947 */ /* 0x014fea0003800000 */
[----:B------:R-:W2:Y:S02]  /*7920*/  LDC R4, c[0x0][0x64c] ;  /* 0x00019300ff047b82 */ /* 0x000ea40000000800 */
[----:B--2---:R-:W-:-:S05]  /*7930*/  IADD3 R3, P0, R15, R4, RZ ;  /* 0x000000040f037210 */ /* 0x004fca0007f1e0ff */
        /* <DEDUP_REMOVED lines=8> */
.L_x_159:
[----:B------:R-:W-:Y:S02]  /*79c0*/  ISETP.NE.AND P0, PT, R2, 0x1, PT ;  /* 0x000000010200780c */ /* 0x000fe40003f05270 */
[----:B-1----:R-:W-:Y:S01]  /*79d0*/  SHF.R.U64 R3, R4, R14, R5 ;  /* 0x0000000e04037219 */ /* 0x002fe20000001205 */
[----:B------:R-:W-:Y:S01]  /*79e0*/  IMAD.MOV R5, RZ, RZ, -R0 ;  /* 0x000000ffff057224 */ /* 0x000fe200078e0a00 */
[----:B------:R-:W-:Y:S02]  /*79f0*/  LOP3.LUT R0, R10, R101, RZ, 0xc0, !PT ;  /* 0x000000650a007212 */ /* 0x000fe400078ec0ff */
[----:B------:R-:W-:Y:S01]  /*7a00*/  LOP3.LUT R6, R13, R100, RZ, 0xc0, !PT ;  /* 0x000000640d067212 */ /* 0x000fe200078ec0ff */
[----:B------:R-:W-:Y:S02]  /*7a10*/  IMAD.MOV R4, RZ, RZ, -R3 ;  /* 0x000000ffff047224 */ /* 0x000fe400078e0a03 */
[----:B------:R-:W-:Y:S02]  /*7a20*/  IMAD R0, R93, R3, R0 ;  /* 0x000000035d007224 */ /* 0x000fe400078e0200 */
[----:B---3--:R-:W-:-:S02]  /*7a30*/  IMAD R3, R4, R24, R15 ;  /* 0x0000001804037224 */ /* 0x008fc400078e020f */
[----:B------:R-:W-:Y:S02]  /*7a40*/  @P0 IMAD R25, R21, R5, R20 ;  /* 0x0000000515190224 */ /* 0x000fe400078e0214 */
[----:B0-----:R-:W-:Y:S02]  /*7a50*/  IMAD R5, R3, R29, R6 ;  /* 0x0000001d03057224 */ /* 0x001fe400078e0206 */
[----:B------:R-:W-:Y:S02]  /*7a60*/  IMAD R0, R0, R28, R25 ;  /* 0x0000001c00007224 */ /* 0x000fe400078e0219 */
[----:B------:R-:W-:-:S03]  /*7a70*/  IMAD.MOV.U32 R4, RZ, RZ, 0x1 ;  /* 0x00000001ff047424 */ /* 0x000fc600078e00ff */
[----:B------:R-:W-:Y:S02]  /*7a80*/  SEL R103, R5, R0, !P0 ;  /* 0x0000000005677207 */ /* 0x000fe40004000000 */
[----:B------:R-:W-:Y:S02]  /*7a90*/  PRMT R3, R4, 0x7610, R3 ;  /* 0x0000761004037816 */ /* 0x000fe40000000003 */
[----:B------:R-:W-:-:S07]  /*7aa0*/  SEL R0, R0, R5, !P0 ;  /* 0x0000000500007207 */ /* 0x000fce0004000000 */
.L_x_157:
[----:B------:R-:W-:Y:S01]  /*7ab0*/  UIADD3 UR42, UR43, UR42, URZ ;  /* 0x0000002a2b2a7290 */ /* 0x000fe2000fffe03f */
[----:B------:R-:W-:Y:S01]  /*7ac0*/  LOP3.LUT P0, RZ, R3, 0xff, RZ, 0xc0, !PT ;  /* 0x000000ff03ff7812 */ /* 0x000fe2000780c0ff */
[----:B------:R-:W-:Y:S02]  /*7ad0*/  IMAD.MOV.U32 R111, RZ, RZ, R0 ;  /* 0x000000ffff6f7224 */ /* 0x000fe400078e0000 */
[----:B------:R-:W-:Y:S02]  /*7ae0*/  USHF.R.U32.HI UR4, URZ, 0x1, UR42 ;  /* 0x000000013f047899 */ /* 0x000fe4000801162a */
[----:B------:R-:W-:Y:S02]  /*7af0*/  UISETP.GT.U32.AND UP1, UPT, UR42, 0x1, UPT ;  /* 0x000000012a00788c */ /* 0x000fe4000bf24070 */
[----:B------:R-:W-:Y:S02]  /*7b00*/  ULOP3.LUT UR4, UR4, 0x1, URZ, 0xc0, !UPT ;  /* 0x0000000104047892 */ /* 0x000fe4000f8ec03f */
[----:B------:R-:W-:-:S02]  /*7b10*/  UISETP.LT.U32.AND UP1, UPT, UR43, 0x2, UP1 ;  /* 0x000000022b00788c */ /* 0x000fc40008f21070 */
[----:B------:R-:W-:Y:S02]  /*7b20*/  UISETP.NE.U32.AND UP0, UPT, UR4, 0x1, UPT ;  /* 0x000000010400788c */ /* 0x000fe4000bf05070 */
[----:B------:R-:W-:Y:S02]  /*7b30*/  USEL UR5, URZ, 0x1, !UP1 ;  /* 0x000000013f057887 */ /* 0x000fe4000c800000 */
[----:B------:R-:W-:Y:S02]  /*7b40*/  UISETP.GT.U32.AND UP0, UPT, UR43, 0x1, !UP0 ;  /* 0x000000012b00788c */ /* 0x000fe4000c704070 */
[----:B------:R-:W-:Y:S02]  /*7b50*/  ULOP3.LUT UR42, UR42, 0x1, URZ, 0xc0, !UPT ;  /* 0x000000012a2a7892 */ /* 0x000fe4000f8ec03f */
[----:B------:R-:W-:-:S04]  /*7b60*/  USEL UR4, URZ, 0x1, !UP0 ;  /* 0x000000013f047887 */ /* 0x000fc8000c000000 */
[----:B------:R-:W-:Y:S01]  /*7b70*/  ULOP3.LUT UR40, UR4, UR40, UR5, 0x96, !UPT ;  /* 0x0000002804287292 */ /* 0x000fe2000f8e9605 */
[----:B------:R-:W-:Y:S11]  /*7b80*/  @P0 BRA `(.L_x_160) ;  /* 0xffffff98003c0947 */ /* 0x000ff6000383ffff */
[----:B------:R-:W-:Y:S05]  /*7b90*/  EXIT ;  /* 0x000000000000794d */ /* 0x000fea0003800000 */
.L_x_7:
        /* <DEDUP_REMOVED lines=26> */
.L_x_162:
[----:B------:R-:W0:Y:S01]  /*7d40*/  LDC.64 R28, c[0x0][0x640] ;  /* 0x00019000ff1c7b82 */ /* 0x000e220000000a00 */
[-CC-:B------:R-:W-:Y:S01]  /*7d50*/  SHF.R.U64 R21, R14, R6.reuse, R15.reuse ;  /* 0x000000060e157219 */ /* 0x180fe2000000120f */
[----:B------:R-:W-:Y:S01]  /*7d60*/  IMAD.MOV.U32 R30, RZ, RZ, 0x1 ;  /* 0x00000001ff1e7424 */ /* 0x000fe200078e00ff */
[----:B------:R-:W-:Y:S02]  /*7d70*/  SHF.R.U32.HI R6, RZ, R6, R15 ;  /* 0x00000006ff067219 */ /* 0x000fe4000001160f */
[----:B------:R-:W-:-:S03]  /*7d80*/  IADD3 R13, P0, RZ, -R21, RZ ;  /* 0x80000015ff0d7210 */ /* 0x000fc60007f1e0ff */
[----:B------:R-:W1:Y:S02]  /*7d90*/  LDC R12, c[0x0][0x618] ;  /* 0x00018600ff0c7b82 */ /* 0x000e640000000800 */
[----:B------:R-:W-:-:S04]  /*7da0*/  IMAD.X R9, RZ, RZ, ~R6, P0 ;  /* 0x000000ffff097224 */ /* 0x000fc800000e0e06 */
[-C--:B------:R-:W-:Y:S02]  /*7db0*/  IMAD R6, R9, R24.reuse, RZ ;  /* 0x0000001809067224 */ /* 0x080fe400078e02ff */
[----:B------:R-:W2:Y:S01]  /*7dc0*/  LDC R14, c[0x0][0x608] ;  /* 0x00018200ff0e7b82 */ /* 0x000ea20000000800 */
[----:B------:R-:W-:-:S04]  /*7dd0*/  IMAD.WIDE.U32 R8, R13, R24, R16 ;  /* 0x000000180d087225 */ /* 0x000fc800078e0010 */
[----:B------:R-:W-:-:S03]  /*7de0*/  IMAD R13, R13, R25, R6 ;  /* 0x000000190d0d7224 */ /* 0x000fc600078e0206 */
[----:B------:R-:W3:Y:S01]  /*7df0*/  LDC R27, c[0x0][0x658] ;  /* 0x00019600ff1b7b82 */ /* 0x000ee20000000800 */
[----:B------:R-:W-:Y:S01]  /*7e00*/  IMAD.IADD R9, R9, 0x1, R13 ;  /* 0x0000000109097824 */ /* 0x000fe200078e020d */
[----:B0-----:R-:W-:-:S04]  /*7e10*/  ISETP.NE.U32.AND P0, PT, R28, RZ, PT ;  /* 0x000000ff1c00720c */ /* 0x001fc80003f05070 */
[----:B------:R-:W-:Y:S02]  /*7e20*/  ISETP.NE.AND.EX P0, PT, R29, RZ, PT, P0 ;  /* 0x000000ff1d00720c */ /* 0x000fe40003f05300 */
[----:B------:R-:W0:Y:S01]  /*7e30*/  LDC R22, c[0x0][0x600] ;  /* 0x00018000ff167b82 */ /* 0x000e220000000800 */
[-CC-:B-1----:R-:W-:Y:S01]  /*7e40*/  SHF.R.U64 R10, R8, R12.reuse, R9.reuse ;  /* 0x0000000c080a7219 */ /* 0x182fe20000001209 */
[----:B------:R-:W-:Y:S01]  /*7e50*/  IMAD.MOV.U32 R8, RZ, RZ, -0x1 ;  /* 0xffffffffff087424 */ /* 0x000fe200078e00ff */
[----:B------:R-:W-:-:S05]  /*7e60*/  SHF.R.U32.HI R9, RZ, R12, R9 ;  /* 0x0000000cff097219 */ /* 0x000fca0000011609 */
[----:B------:R-:W1:Y:S01]  /*7e70*/  LDC R24, c[0x0][0x648] ;  /* 0x00019200ff187b82 */ /* 0x000e620000000800 */
[-CC-:B--2---:R-:W-:Y:S02]  /*7e80*/  SHF.R.U64 R23, R10, R14.reuse, R9.reuse ;  /* 0x0000000e0a177219 */ /* 0x184fe40000001209 */
[----:B------:R-:W-:-:S05]  /*7e90*/  SHF.R.U32.HI R6, RZ, R14, R9 ;  /* 0x0000000eff067219 */ /* 0x000fca0000011609 */
[----:B------:R-:W2:Y:S01]  /*7ea0*/  LDC R26, c[0x0][0x638] ;  /* 0x00018e00ff1a7b82 */ /* 0x000ea20000000800 */
[-C--:B---3--:R-:W-:Y:S02]  /*7eb0*/  SHF.L.U32 R8, R8, R27.reuse, RZ ;  /* 0x0000001b08087219 */ /* 0x088fe400000006ff */
[-CC-:B------:R-:W-:Y:S02]  /*7ec0*/  SHF.R.U64 R25, R23, R27.reuse, R6.reuse ;  /* 0x0000001b17197219 */ /* 0x180fe40000001206 */
[----:B------:R-:W-:Y:S02]  /*7ed0*/  LOP3.LUT R32, RZ, R8, RZ, 0x33, !PT ;  /* 0x00000008ff207212 */ /* 0x000fe400078e33ff */
[----:B------:R-:W-:Y:S01]  /*7ee0*/  SHF.R.U32.HI R9, RZ, R27, R6 ;  /* 0x0000001bff097219 */ /* 0x000fe20000011606 */
[----:B------:R-:W3:Y:S01]  /*7ef0*/  LDC R31, c[0x0][0x610] ;  /* 0x00018400ff1f7b82 */ /* 0x000ee20000000800 */
[----:B------:R-:W-:Y:S01]  /*7f00*/  IMAD.MOV.U32 R8, RZ, RZ, R25 ;  /* 0x000000ffff087224 */ /* 0x000fe200078e0019 */
[----:B------:R-:W-:Y:S06]  /*7f10*/  @!P0 BRA `(.L_x_163) ;  /* 0x0000000000288947 */ /* 0x000fec0003800000 */
        /* <DEDUP_REMOVED lines=10> */
.L_x_163:
[----:B------:R-:W-:Y:S02]  /*7fc0*/  ISETP.NE.AND P0, PT, R2, 0x1, PT ;  /* 0x000000010200780c */ /* 0x000fe40003f05270 */
[----:B-1----:R-:W-:Y:S01]  /*7fd0*/  SHF.R.U64 R6, R8, R24, R9 ;  /* 0x0000001808067219 */ /* 0x002fe20000001209 */
[----:B0-----:R-:W-:Y:S01]  /*7fe0*/  VIADD R9, R22, 0xffffffff ;  /* 0xffffffff16097836 */ /* 0x001fe20000000000 */
[----:B------:R-:W-:Y:S02]  /*7ff0*/  SHF.L.U32 R30, R30, R27, RZ ;  /* 0x0000001b1e1e7219 */ /* 0x000fe400000006ff */
[----:B------:R-:W-:Y:S01]  /*8000*/  LOP3.LUT R5, R23, R32, RZ, 0xc0, !PT ;  /* 0x0000002017057212 */ /* 0x000fe200078ec0ff */
[----:B------:R-:W-:-:S04]  /*8010*/  IMAD.MOV R8, RZ, RZ, -R6 ;  /* 0x000000ffff087224 */ /* 0x000fc800078e0a06 */
[----:B------:R-:W-:Y:S01]  /*8020*/  IMAD R6, R30, R6, R5 ;  /* 0x000000061e067224 */ /* 0x000fe200078e0205 */
[----:B------:R-:W-:Y:S01]  /*8030*/  LOP3.LUT R5, R10, R9, RZ, 0xc0, !PT ;  /* 0x000000090a057212 */ /* 0x000fe200078ec0ff */
[----:B------:R-:W-:Y:S02]  /*8040*/  @P0 IMAD R3, R7, R20, R4 ;  /* 0x0000001407030224 */ /* 0x000fe400078e0204 */
[----:B--2---:R-:W-:Y:S02]  /*8050*/  IMAD R4, R8, R26, R25 ;  /* 0x0000001a08047224 */ /* 0x004fe400078e0219 */
[----:B---3--:R-:W-:Y:S02]  /*8060*/  IMAD R3, R6, R31, R3 ;  /* 0x0000001f06037224 */ /* 0x008fe400078e0203 */
[----:B------:R-:W-:Y:S02]  /*8070*/  IMAD R4, R4, R22, R5 ;  /* 0x0000001604047224 */ /* 0x000fe400078e0205 */
[----:B------:R-:W-:-:S02]  /*8080*/  IMAD.MOV.U32 R8, RZ, RZ, 0x1 ;  /* 0x00000001ff087424 */ /* 0x000fc400078e00ff */
[----:B------:R-:W-:Y:S01]  /*8090*/  IMAD.MOV.U32 R6, RZ, RZ, R21 ;  /* 0x000000ffff067224 */ /* 0x000fe200078e0015 */
[----:B------:R-:W-:Y:S02]  /*80a0*/  SEL R13, R4, R3, !P0 ;  /* 0x00000003040d7207 */ /* 0x000fe40004000000 */
[----:B------:R-:W-:-:S07]  /*80b0*/  SEL R19, R3, R4, !P0 ;  /* 0x0000000403137207 */ /* 0x000fce0004000000 */
.L_x_161:
[----:B------:R-:W-:-:S08]  /*80c0*/  NOP ;  /* 0x0000000000007918 */ /* 0x000fd00000000000 */
[----:B------:R-:W0:-:S00]  /*80d0*/  USETMAXREG.DEALLOC.CTAPOOL 0x28 ;  /* 0x00000028000079c8 */ /* 0x000e0000080e0500 */
[----:B0-----:R-:W-:-:S13]  /*80e0*/  ISETP.NE.AND P0, PT, R0, RZ, PT ;  /* 0x000000ff0000720c */ /* 0x001fda0003f05270 */
[----:B------:R-:W-:Y:S05]  /*80f0*/  @P0 EXIT ;  /* 0x000000000000094d */ /* 0x000fea0003800000 */
[----:B------:R-:W-:Y:S01]  /*8100*/  LOP3.LUT P0, RZ, R8, 0xff, RZ, 0xc0, !PT ;  /* 0x000000ff08ff7812 */ /* 0x000fe2000780c0ff */
[----:B------:R-:W-:Y:S02]  /*8110*/  IMAD.MOV.U32 R10, RZ, RZ, 0x1 ;  /* 0x00000001ff0a7424 */ /* 0x000fe400078e00ff */
[----:B------:R-:W-:-:S10]  /*8120*/  IMAD.MOV.U32 R9, RZ, RZ, RZ ;  /* 0x000000ffff097224 */ /* 0x000fd400078e00ff */
[----:B------:R-:W-:Y:S05]  /*8130*/  @!P0 BRA `(.L_x_164) ;  /* 0x0000000c009c8947 */ /* 0x000fea0003800000 */
[----:B------:R-:W0:Y:S01]  /*8140*/  LDC R0, c[0x0][0x28c] ;  /* 0x0000a300ff007b82 */ /* 0x000e220000000800 */
[----:B------:R-:W-:Y:S01]  /*8150*/  UMOV UR7, 0x1 ;  /* 0x0000000100077882 */ /* 0x000fe20000000000 */
[----:B------:R-:W-:Y:S01]  /*8160*/  ULDC UR14, c[0x0][0x658] ;  /* 0x00019600000e7ab9 */ /* 0x000fe20000000800 */
[----:B------:R-:W-:Y:S01]  /*8170*/  UMOV UR6, 0xffffffff ;  /* 0xffffffff00067882 */ /* 0x000fe20000000000 */
[----:B------:R-:W-:Y:S01]  /*8180*/  BSSY B0, `(.L_x_164) ;  /* 0x00000e2000007945 */ /* 0x000fe20003800000 */
[----:B------:R-:W-:Y:S01]  /*8190*/  USHF.L.U32 UR6, UR6, UR14, URZ ;  /* 0x0000000e06067299 */ /* 0x000fe2000800063f */
[----:B------:R-:W-:Y:S01]  /*81a0*/  LOP3.LUT R12, R18, 0x2, RZ, 0xfc, !PT ;  /* 0x00000002120c7812 */ /* 0x000fe200078efcff */
[----:B------:R-:W-:Y:S01]  /*81b0*/  IMAD.MOV.U32 R10, RZ, RZ, 0x1 ;  /* 0x00000001ff0a7424 */ /* 0x000fe200078e00ff */
[----:B------:R-:W1:Y:S01]  /*81c0*/  S2UR UR5, SR_CgaCtaId ;  /* 0x00000000000579c3 */ /* 0x000e620000008800 */
[----:B------:R-:W-:Y:S01]  /*81d0*/  IMAD.MOV.U32 R9, RZ, RZ, RZ ;  /* 0x000000ffff097224 */ /* 0x000fe200078e00ff */
[----:B------:R-:W-:Y:S01]  /*81e0*/  ULDC UR13, c[0x0][0x600] ;  /* 0x00018000000d7ab9 */ /* 0x000fe20000000800 */
[----:B------:R-:W-:Y:S01]  /*81f0*/  UMOV UR29, 0x5 ;  /* 0x00000005001d7882 */ /* 0x000fe20000000000 */
[----:B------:R-:W-:-:S02]  /*8200*/  UIADD3 UR13, UR13, -0x1, URZ ;  /* 0xffffffff0d0d7890 */ /* 0x000fc4000fffe03f */
[----:B------:R-:W-:Y:S02]  /*8210*/  USHF.L.U32 UR14, UR7, UR14, URZ ;  /* 0x0000000e070e7299 */ /* 0x000fe4000800063f */
[----:B------:R-:W-:Y:S01]  /*8220*/  ULOP3.LUT UR22, URZ, UR6, URZ, 0x33, !UPT ;  /* 0x000000063f167292 */ /* 0x000fe2000f8e333f */
[----:B------:R-:W-:Y:S01]  /*8230*/  ULDC.64 UR42, c[0x0][0x198] ;  /* 0x00006600002a7ab9 */ /* 0x000fe20000000a00 */
[----:B0-----:R-:W-:-:S05]  /*8240*/  VIADD R0, R0, 0x7f ;  /* 0x0000007f00007836 */ /* 0x001fca0000000000 */
[----:B------:R-:W-:Y:S01]  /*8250*/  SHF.R.S32.HI R3, RZ, 0x1f, R0 ;  /* 0x0000001fff037819 */ /* 0x000fe20000011400 */
[----:B-1----:R-:W-:-:S03]  /*8260*/  ULOP3.LUT UR4, UR5, 0x1, URZ, 0xc0, !UPT ;  /* 0x0000000105047892 */ /* 0x002fc6000f8ec03f */
[----:B------:R-:W-:Y:S01]  /*8270*/  LEA.HI R3, R3, R0, RZ, 0x7 ;  /* 0x0000000003037211 */ /* 0x000fe200078f38ff */
[----:B------:R-:W-:Y:S01]  /*8280*/  USHF.R.U32.HI UR31, URZ, 0x1, UR5 ;  /* 0x000000013f1f7899 */ /* 0x000fe20008011605 */
[----:B------:R-:W-:Y:S01]  /*8290*/  IMAD.MOV.U32 R0, RZ, RZ, 0x1 ;  /* 0x00000001ff007424 */ /* 0x000fe200078e00ff */
[----:B------:R-:W-:Y:S01]  /*82a0*/  USHF.L.U32 UR15, UR5, 0x5, URZ ;  /* 0x00000005050f7899 */ /* 0x000fe2000800063f */
[--C-:B------:R-:W-:Y:S01]  /*82b0*/  SHF.R.S32.HI R8, RZ, 0x7, R3.reuse ;  /* 0x00000007ff087819 */ /* 0x100fe20000011403 */
[----:B------:R-:W-:Y:S02]  /*82c0*/  USHF.L.U32 UR21, UR5, 0xb, URZ ;  /* 0x0000000b05157899 */ /* 0x000fe4000800063f */
[----:B------:R-:W-:Y:S01]  /*82d0*/  ULOP3.LUT UR5, UR5, 0xfffffffe, URZ, 0xc0, !UPT ;  /* 0xfffffffe05057892 */ /* 0x000fe2000f8ec03f */
[----:B------:R-:W-:Y:S01]  /*82e0*/  PRMT R3, R0, 0x7610, R3 ;  /* 0x0000761000037816 */ /* 0x000fe20000000003 */
[----:B------:R-:W-:Y:S01]  /*82f0*/  UISETP.GT.U32.AND UP0, UPT, UR4, 0xffff, UPT ;  /* 0x0000ffff0400788c */ /* 0x000fe2000bf04070 */
[----:B------:R-:W-:Y:S01]  /*8300*/  VIADD R0, R8, 0x1 ;  /* 0x0000000108007836 */ /* 0x000fe20000000000 */
[----:B------:R-:W-:-:S02]  /*8310*/  USHF.L.U32 UR23, UR7, UR5, URZ ;  /* 0x0000000507177299 */ /* 0x000fc4000800063f */
[----:B------:R-:W-:Y:S02]  /*8320*/  ULOP3.LUT UR5, UR5, 0x1, URZ, 0xfc, !UPT ;  /* 0x0000000105057892 */ /* 0x000fe4000f8efc3f */
[----:B------:R-:W-:Y:S02]  /*8330*/  USEL UR4, UR4, 0xffff, !UP0 ;  /* 0x0000ffff04047887 */ /* 0x000fe4000c000000 */
[----:B------:R-:W-:Y:S02]  /*8340*/  USHF.L.U32 UR5, UR7, UR5, URZ ;  /* 0x0000000507057299 */ /* 0x000fe4000800063f */
[----:B------:R-:W-:Y:S02]  /*8350*/  ULOP3.LUT UR4, UR4, 0xffff, URZ, 0xc0, !UPT ;  /* 0x0000ffff04047892 */ /* 0x000fe4000f8ec03f */
[----:B------:R-:W-:Y:S02]  /*8360*/  ULOP3.LUT UR15, UR15, 0x20, URZ, 0xc0, !UPT ;  /* 0x000000200f0f7892 */ /* 0x000fe4000f8ec03f */
[----:B------:R-:W-:-:S02]  /*8370*/  ULOP3.LUT UR21, UR21, 0x800, URZ, 0xc0, !UPT ;  /* 0x0000080015157892 */ /* 0x000fc4000f8ec03f */
[----:B------:R-:W-:Y:S02]  /*8380*/  ULOP3.LUT UR23, UR23, UR5, URZ, 0xfc, !UPT ;  /* 0x0000000517177292 */ /* 0x000fe4000f8efc3f */
[----:B------:R-:W-:-:S12]  /*8390*/  USHF.L.U32 UR29, UR29, UR4, URZ ;  /* 0x000000041d1d7299 */ /* 0x000fd8000800063f */
.L_x_175:
[----:B------:R-:W-:-:S03]  /*83a0*/  UMOV UR4, 0xffffffff ;  /* 0xffffffff00047882 */ /* 0x000fc60000000000 */
[----:B------:R-:W-:Y:S05]  /*83b0*/  BRA.DIV UR4, `(.L_x_165) ;  /* 0x0000000e049c7947 */ /* 0x000fea000b800000 */
[----:B------:R-:W-:-:S13]  /*83c0*/  ELECT P6, URZ, PT ;  /* 0x00000000003f782f */ /* 0x000fda00038c0000 */
.L_x_184:
[----:B------:R-:W0:Y:S01]  /*83d0*/  LDC R4, c[0x0][0x28c] ;  /* 0x0000a300ff047b82 */ /* 0x000e220000000800 */
[----:B------:R-:W-:Y:S01]  /*83e0*/  BSSY B1, `(.L_x_166) ;  /* 0x0000048000017945 */ /* 0x000fe20003800000 */
[----:B0-----:R-:W-:-:S13]  /*83f0*/  ISETP.LT.OR P6, PT, R4, 0x1, !P6 ;  /* 0x000000010400780c */ /* 0x001fda00077c1670 */
[----:B------:R-:W-:Y:S05]  /*8400*/  @P6 BRA `(.L_x_167) ;  /* 0x0000000400146947 */ /* 0x000fea0003800000 */
[----:B------:R-:W-:Y:S01]  /*8410*/  LEA R19, R19, UR31, 0x1 ;  /* 0x0000001f13137c11 */ /* 0x000fe2000f8e08ff */
[----:B------:R-:W-:Y:S01]  /*8420*/  IMAD.MOV.U32 R21, RZ, RZ, RZ ;  /* 0x000000ffff157224 */ /* 0x000fe200078e00ff */
[----:B------:R-:W-:Y:S01]  /*8430*/  LEA R15, R13, UR15, 0x6 ;  /* 0x0000000f0d0f7c11 */ /* 0x000fe2000f8e30ff */
[----:B------:R-:W-:Y:S02]  /*8440*/  IMAD.MOV.U32 R4, RZ, RZ, R0 ;  /* 0x000000ffff047224 */ /* 0x000fe400078e0000 */
[----:B------:R-:W-:Y:S02]  /*8450*/  IMAD.MOV.U32 R5, RZ, RZ, R10 ;  /* 0x000000ffff057224 */ /* 0x000fe400078e000a */
[----:B------:R-:W-:Y:S02]  /*8460*/  IMAD.MOV.U32 R7, RZ, RZ, R9 ;  /* 0x000000ffff077224 */ /* 0x000fe400078e0009 */
[----:B------:R-:W-:-:S07]  /*8470*/  IMAD.SHL.U32 R19, R19, 0x80, RZ ;  /* 0x0000008013137824 */ /* 0x000fce00078e00ff */
.L_x_170:
[----:B------:R-:W0:Y:S01]  /*8480*/  S2R R14, SR_CgaCtaId ;  /* 0x00000000000e7919 */ /* 0x000e220000008800 */
[----:B------:R-:W-:Y:S02]  /*8490*/  MOV R13, 0x400 ;  /* 0x00000400000d7802 */ /* 0x000fe40000000f00 */
[----:B------:R-:W-:Y:S02]  /*84a0*/  ISETP.NE.AND P1, PT, R11, RZ, PT ;  /* 0x000000ff0b00720c */ /* 0x000fe40003f25270 */
[----:B0-----:R-:W-:Y:S02]  /*84b0*/  LEA R22, R14, R13, 0x18 ;  /* 0x0000000d0e167211 */ /* 0x001fe400078ec0ff */
[----:B------:R-:W-:-:S09]  /*84c0*/  SHF.L.U32 R13, R5, 0x1f, RZ ;  /* 0x0000001f050d7819 */ /* 0x000fd200000006ff */
[----:B------:R-:W0:Y:S01]  /*84d0*/  @!P1 LDC R14, c[0x0][0x500] ;  /* 0x00014000ff0e9b82 */ /* 0x000e220000000800 */
[----:B------:R-:W-:-:S04]  /*84e0*/  IMAD R20, R7, 0x8, R22 ;  /* 0x0000000807147824 */ /* 0x000fc800078e0216 */
[----:B------:R-:W1:Y:S02]  /*84f0*/  SYNCS.PHASECHK.TRANS64.TRYWAIT P0, [R20+URZ+0x10], R13 ;  /* 0x0000100d140075a7 */ /* 0x000e64000800017f */
[----:B-1----:R-:W-:Y:S05]  /*8500*/  @!P0 BRA `(.L_x_168) ;  /* 0x0000000c00688947 */ /* 0x002fea0003800000 */
.L_x_185:
[----:B-1----:R-:W-:Y:S01]  /*8510*/  PRMT R13, R12, 0x9910, RZ ;  /* 0x000099100c0d7816 */ /* 0x002fe200000000ff */
[----:B0-----:R0:W-:Y:S03]  /*8520*/  @!P1 SYNCS.ARRIVE.TRANS64 RZ, [R20+URZ], R14 ;  /* 0x0000000e14ff99a7 */ /* 0x0011e6000800003f */
[----:B------:R-:W-:-:S13]  /*8530*/  ISETP.NE.AND P0, PT, R13, 0x2, PT ;  /* 0x000000020d00780c */ /* 0x000fda0003f05270 */
[----:B0-----:R-:W-:Y:S05]  /*8540*/  @P0 BRA `(.L_x_169) ;  /* 0x0000000000040947 */ /* 0x001fea0003800000 */
[----:B------:R-:W-:Y:S01]  /*8550*/  BPT.TRAP 0x1 ;  /* 0x000000040000795c */ /* 0x000fe20000300000 */
.L_x_169:
[C---:B------:R-:W-:Y:S01]  /*8560*/  LEA R13, R7.reuse, UR31, 0x2 ;  /* 0x0000001f070d7c11 */ /* 0x040fe2000f8e10ff */
[----:B------:R-:W-:Y:S01]  /*8570*/  VIADD R4, R4, 0xffffffff ;  /* 0xffffffff04047836 */ /* 0x000fe20000000000 */
[----:B------:R-:W-:Y:S01]  /*8580*/  LEA R14, R7, UR21, 0xd ;  /* 0x00000015070e7c11 */ /* 0x000fe2000f8e68ff */
[----:B------:R-:W-:Y:S01]  /*8590*/  UIADD3 UR4, UP0, UR42, 0xf0, URZ ;  /* 0x000000f02a047890 */ /* 0x000fe2000ff1e03f */
[----:B------:R-:W-:Y:S01]  /*85a0*/  R2UR UR34, R21 ;  /* 0x00000000152272ca */ /* 0x000fe200000e0000 */
[----:B------:R-:W-:Y:S01]  /*85b0*/  IMAD.SHL.U32 R13, R13, 0x2000, RZ ;  /* 0x000020000d0d7824 */ /* 0x000fe200078e00ff */
[----:B------:R-:W-:Y:S01]  /*85c0*/  R2UR UR33, R20 ;  /* 0x00000000142172ca */ /* 0x000fe200000e0000 */
[--C-:B------:R-:W-:Y:S01]  /*85d0*/  IMAD R14, R14, 0x2, R22.reuse ;  /* 0x000000020e0e7824 */ /* 0x100fe200078e0216 */
[----:B------:R-:W-:Y:S01]  /*85e0*/  R2UR UR36, R6 ;  /* 0x00000000062472ca */ /* 0x000fe200000e0000 */
[----:B------:R-:W-:Y:S01]  /*85f0*/  IMAD R13, R13, 0x2, R22 ;  /* 0x000000020d0d7824 */ /* 0x000fe200078e0216 */
[----:B------:R-:W-:Y:S01]  /*8600*/  R2UR UR35, R19 ;  /* 0x00000000132372ca */ /* 0x000fe200000e0000 */
[----:B------:R-:W-:Y:S01]  /*8610*/  UIADD3 UR44, UP1, UR42, 0x1f0, URZ ;  /* 0x000001f02a2c7890 */ /* 0x000fe2000ff3e03f */
[----:B------:R-:W-:Y:S01]  /*8620*/  R2UR UR8, R14 ;  /* 0x000000000e0872ca */ /* 0x000fe200000e0000 */
[----:B------:R-:W-:Y:S01]  /*8630*/  UIADD3.X UR5, URZ, UR43, URZ, UP0, !UPT ;  /* 0x0000002b3f057290 */ /* 0x000fe200087fe43f */
[----:B------:R-:W-:Y:S01]  /*8640*/  R2UR UR24, R13 ;  /* 0x000000000d1872ca */ /* 0x000fe200000e0000 */
[----:B------:R-:W-:Y:S01]  /*8650*/  UPRMT UR30, URZ, 0x5410, UR29 ;  /* 0x000054103f1e7896 */ /* 0x000fe2000800001d */
[----:B------:R-:W-:Y:S01]  /*8660*/  R2UR UR19, R15 ;  /* 0x000000000f1372ca */ /* 0x000fe200000e0000 */
[----:B------:R-:W-:Y:S01]  /*8670*/  UIADD3 UR26, UR34, 0x40, URZ ;  /* 0x00000040221a7890 */ /* 0x000fe2000fffe03f */
[----:B------:R-:W-:Y:S01]  /*8680*/  ISETP.GT.AND P1, PT, R4, 0x1, PT ;  /* 0x000000010400780c */ /* 0x000fe20003f24270 */
[----:B------:R-:W-:Y:S01]  /*8690*/  UIADD3.X UR45, URZ, UR43, URZ, UP1, !UPT ;  /* 0x0000002b3f2d7290 */ /* 0x000fe20008ffe43f */
[----:B------:R-:W-:Y:S01]  /*86a0*/  VIADD R7, R7, 0x1 ;  /* 0x0000000107077836 */ /* 0x000fe20000000000 */
[----:B------:R-:W-:Y:S01]  /*86b0*/  UPRMT UR37, URZ, 0x5410, UR23 ;  /* 0x000054103f257896 */ /* 0x000fe20008000017 */
[----:B------:R-:W-:Y:S01]  /*86c0*/  VIADD R21, R21, 0x80 ;  /* 0x0000008015157836 */ /* 0x000fe20000000000 */
[----:B------:R-:W-:Y:S01]  /*86d0*/  UMOV UR6, 0x0 ;  /* 0x0000000000067882 */ /* 0x000fe20000000000 */
[----:B------:R-:W-:Y:S01]  /*86e0*/  UMOV UR7, 0x10000000 ;  /* 0x1000000000077882 */ /* 0x000fe20000000000 */
[----:B------:R-:W-:Y:S01]  /*86f0*/  UIADD3 UR16, UR8, 0x20100, URZ ;  /* 0x0002010008107890 */ /* 0x000fe2000fffe03f */
[----:B------:R-:W-:Y:S01]  /*8700*/  ISETP.NE.AND P0, PT, R7, 0x2, PT ;  /* 0x000000020700780c */ /* 0x000fe20003f05270 */
[----:B------:R-:W-:-:S02]  /*8710*/  UIADD3 UR32, UR24, 0x100, URZ ;  /* 0x0000010018207890 */ /* 0x000fc4000fffe03f */
[----:B------:R-:W-:Y:S01]  /*8720*/  UIADD3 UR24, UR24, 0x8100, URZ ;  /* 0x0000810018187890 */ /* 0x000fe2000fffe03f */
[----:B------:R-:W-:Y:S01]  /*8730*/  SEL R14, RZ, 0x1, P0 ;  /* 0x00000001ff0e7807 */ /* 0x000fe20000000000 */
[----:B------:R-:W-:Y:S01]  /*8740*/  UIADD3 UR8, UR8, 0x22100, URZ ;  /* 0x0002210008087890 */ /* 0x000fe2000fffe03f */
[----:B------:R-:W-:Y:S01]  /*8750*/  SEL R7, R7, RZ, P0 ;  /* 0x000000ff07077207 */ /* 0x000fe20000000000 */
[----:B------:R-:W-:Y:S01]  /*8760*/  UMOV UR25, UR33 ;  /* 0x0000002100197c82 */ /* 0x000fe20008000000 */
[----:B------:R-:W-:Y:S01]  /*8770*/  UMOV UR28, UR36 ;  /* 0x00000024001c7c82 */ /* 0x000fe20008000000 */
[----:B------:R-:W-:Y:S01]  /*8780*/  UMOV UR27, UR35 ;  /* 0x00000023001b7c82 */ /* 0x000fe20008000000 */
[----:B------:R-:W-:Y:S01]  /*8790*/  UMOV UR17, UR33 ;  /* 0x0000002100117c82 */ /* 0x000fe20008000000 */
[----:B------:R-:W-:Y:S01]  /*87a0*/  UMOV UR18, UR34 ;  /* 0x0000002200127c82 */ /* 0x000fe20008000000 */
[----:B------:R-:W-:Y:S01]  /*87b0*/  UMOV UR20, UR36 ;  /* 0x0000002400147c82 */ /* 0x000fe20008000000 */
[----:B------:R0:W-:Y:S01]  /*87c0*/  UTMALDG.3D.MULTICAST [UR32], [UR4], UR30, desc[UR6] ;  /* 0x00000620040073b4 */ /* 0x0001e2000801181e */
[----:B------:R-:W-:Y:S01]  /*87d0*/  UMOV UR9, UR33 ;  /* 0x0000002100097c82 */ /* 0x000fe20008000000 */
[----:B------:R-:W-:Y:S01]  /*87e0*/  UMOV UR11, UR19 ;  /* 0x00000013000b7c82 */ /* 0x000fe20008000000 */
[----:B------:R-:W-:Y:S01]  /*87f0*/  UMOV UR12, UR36 ;  /* 0x00000024000c7c82 */ /* 0x000fe20008000000 */
[----:B------:R-:W-:Y:S01]  /*8800*/  UMOV UR10, UR26 ;  /* 0x0000001a000a7c82 */ /* 0x000fe20008000000 */
[----:B------:R-:W-:Y:S01]  /*8810*/  LOP3.LUT R5, R5, R14, RZ, 0x3c, !PT ;  /* 0x0000000e05057212 */ /* 0x000fe200078e3cff */
[----:B------:R0:W-:Y:S01]  /*8820*/  UTMALDG.3D.MULTICAST [UR24], [UR4], UR30, desc[UR6] ;  /* 0x00000618040073b4 */ /* 0x0001e2000801181e */
[----:B------:R0:W-:Y:S01]  /*8830*/  UTMALDG.3D.MULTICAST [UR16], [UR44], UR37, desc[UR6] ;  /* 0x000006102c0073b4 */ /* 0x0001e20008011825 */
[----:B------:R0:W-:Y:S02]  /*8840*/  UTMALDG.3D.MULTICAST [UR8], [UR44], UR37, desc[UR6] ;  /* 0x000006082c0073b4 */ /* 0x0001e40008011825 */
[----:B0-----:R-:W-:Y:S05]  /*8850*/  @P1 BRA `(.L_x_170) ;  /* 0xfffffffc00081947 */ /* 0x001fea000383ffff */
.L_x_167:
[----:B------:R-:W-:Y:S05]  /*8860*/  BSYNC B1 ;  /* 0x0000000000017941 */ /* 0x000fea0003800000 */
.L_x_166:
[----:B------:R-:W-:Y:S01]  /*8870*/  LOP3.LUT P1, RZ, R3, 0xff, RZ, 0xc0, !PT ;  /* 0x000000ff03ff7812 */ /* 0x000fe2000782c0ff */
[----:B------:R-:W-:Y:S01]  /*8880*/  IMAD.IADD R9, R8, 0x1, R9 ;  /* 0x0000000108097824 */ /* 0x000fe200078e0209 */
[----:B------:R-:W-:Y:S01]  /*8890*/  IADD3 R16, P2, R16, UR38, RZ ;  /* 0x0000002610107c10 */ /* 0x000fe2000ff5e0ff */
[----:B------:R-:W-:Y:S01]  /*88a0*/  ULDC.64 UR4, c[0x0][0x650] ;  /* 0x0001940000047ab9 */ /* 0x000fe20000000a00 */
[----:B------:R-:W-:Y:S01]  /*88b0*/  BSSY B1, `(.L_x_171) ;  /* 0x000006c000017945 */ /* 0x000fe20003800000 */
[----:B------:R-:W-:Y:S01]  /*88c0*/  IMAD.MOV.U32 R19, RZ, RZ, -0x1 ;  /* 0xffffffffff137424 */ /* 0x000fe200078e00ff */
[----:B------:R-:W-:Y:S01]  /*88d0*/  SHF.R.U32.HI R3, RZ, 0x1, R9 ;  /* 0x00000001ff037819 */ /* 0x000fe20000011609 */
[----:B------:R-:W-:Y:S01]  /*88e0*/  IMAD.MOV.U32 R13, RZ, RZ, -0x1 ;  /* 0xffffffffff0d7424 */ /* 0x000fe200078e00ff */
[----:B------:R-:W-:Y:S01]  /*88f0*/  ISETP.GT.U32.AND P0, PT, R9, 0x1, PT ;  /* 0x000000010900780c */ /* 0x000fe20003f04070 */
[----:B------:R-:W-:Y:S01]  /*8900*/  IMAD.MOV.U32 R6, RZ, RZ, -0x1 ;  /* 0xffffffffff067424 */ /* 0x000fe200078e00ff */
[----:B------:R-:W-:-:S02]  /*8910*/  LOP3.LUT R3, R3, 0x1, RZ, 0xc0, !PT ;  /* 0x0000000103037812 */ /* 0x000fc400078ec0ff */
[----:B------:R-:W-:Y:S01]  /*8920*/  ISETP.LT.U32.AND P0, PT, R8, 0x2, P0 ;  /* 0x000000020800780c */ /* 0x000fe20000701070 */
[----:B------:R-:W0:Y:S01]  /*8930*/  @P1 S2R R5, SR_CgaCtaId ;  /* 0x0000000000051919 */ /* 0x000e220000008800 */
[----:B------:R-:W-:Y:S02]  /*8940*/  @P1 MOV R4, 0x400 ;  /* 0x0000040000041802 */ /* 0x000fe40000000f00 */
[----:B------:R-:W-:Y:S02]  /*8950*/  IADD3.X R17, R17, UR41, RZ, P2, !PT ;  /* 0x0000002911117c10 */ /* 0x000fe400097fe4ff */
[----:B------:R-:W-:Y:S02]  /*8960*/  ISETP.GE.U32.AND P2, PT, R16, UR4, PT ;  /* 0x0000000410007c0c */ /* 0x000fe4000bf46070 */
[----:B------:R-:W-:Y:S02]  /*8970*/  LOP3.LUT R9, R9, 0x1, RZ, 0xc0, !PT ;  /* 0x0000000109097812 */ /* 0x000fe400078ec0ff */
[----:B0-----:R-:W-:-:S04]  /*8980*/  @P1 LEA R4, R5, R4, 0x18 ;  /* 0x0000000405041211 */ /* 0x001fc800078ec0ff */
[----:B------:R0:W-:Y:S01]  /*8990*/  @P1 SYNCS.ARRIVE.TRANS64.A1T0 RZ, [R4+URZ+0x38], RZ ;  /* 0x000038ff04ff19a7 */ /* 0x0001e2000810003f */
[----:B------:R-:W-:Y:S02]  /*89a0*/  ISETP.NE.U32.AND P1, PT, R3, 0x1, PT ;  /* 0x000000010300780c */ /* 0x000fe40003f25070 */
[----:B------:R-:W-:Y:S02]  /*89b0*/  SEL R3, RZ, 0x1, !P0 ;  /* 0x00000001ff037807 */ /* 0x000fe40004000000 */
[----:B------:R-:W-:Y:S02]  /*89c0*/  ISETP.GE.U32.AND.EX P0, PT, R17, UR5, PT, P2 ;  /* 0x0000000511007c0c */ /* 0x000fe4000bf06120 */
[----:B------:R-:W-:-:S04]  /*89d0*/  ISETP.GT.U32.AND P1, PT, R8, 0x1, !P1 ;  /* 0x000000010800780c */ /* 0x000fc80004f24070 */
[----:B0-----:R-:W-:-:S04]  /*89e0*/  SEL R4, RZ, 0x1, !P1 ;  /* 0x00000001ff047807 */ /* 0x001fc80004800000 */
[--C-:B------:R-:W-:Y:S02]  /*89f0*/  LOP3.LUT R10, R4, R10, R3.reuse, 0x96, !PT ;  /* 0x0000000a040a7212 */ /* 0x100fe400078e9603 */
[----:B------:R-:W-:Y:S02]  /*8a00*/  PRMT R4, RZ, 0x7610, R4 ;  /* 0x00007610ff047816 */ /* 0x000fe40000000004 */
[----:B------:R-:W-:Y:S01]  /*8a10*/  PRMT R3, RZ, 0x7610, R3 ;  /* 0x00007610ff037816 */ /* 0x000fe20000000003 */
[----:B------:R-:W-:Y:S06]  /*8a20*/  @P0 BRA `(.L_x_172) ;  /* 0x0000000400500947 */ /* 0x000fec0003800000 */
[----:B------:R-:W0:Y:S01]  /*8a30*/  S2R R15, SR_CTAID.X ;  /* 0x00000000000f7919 */ /* 0x000e220000002500 */
[----:B------:R-:W-:Y:S01]  /*8a40*/  ULDC.64 UR4, c[0x0][0x628] ;  /* 0x00018a0000047ab9 */ /* 0x000fe20000000a00 */
[----:B------:R-:W1:Y:S01]  /*8a50*/  LDC R20, c[0x0][0x144] ;  /* 0x00005100ff147b82 */ /* 0x000e620000000800 */
[----:B------:R-:W-:Y:S01]  /*8a60*/  ISETP.NE.U32.AND P0, PT, RZ, UR4, PT ;  /* 0x00000004ff007c0c */ /* 0x000fe2000bf05070 */
[----:B------:R-:W2:Y:S01]  /*8a70*/  S2R R13, SR_CTAID.Y ;  /* 0x00000000000d7919 */ /* 0x000ea20000002600 */
[----:B------:R-:W-:Y:S01]  /*8a80*/  ULDC UR6, c[0x0][0x150] ;  /* 0x0000540000067ab9 */ /* 0x000fe20000000800 */
[----:B------:R-:W-:Y:S01]  /*8a90*/  ULDC UR7, c[0x0][0x630] ;  /* 0x00018c0000077ab9 */ /* 0x000fe20000000800 */
[----:B------:R-:W-:Y:S01]  /*8aa0*/  ISETP.NE.AND.EX P0, PT, RZ, UR5, PT, P0 ;  /* 0x00000005ff007c0c */ /* 0x000fe2000bf05300 */
[----:B------:R-:W-:Y:S01]  /*8ab0*/  IMAD.MOV.U32 R4, RZ, RZ, R16 ;  /* 0x000000ffff047224 */ /* 0x000fe200078e0010 */
[----:B0-----:R-:W-:-:S05]  /*8ac0*/  I2FP.F32.U32 R5, R15 ;  /* 0x0000000f00057245 */ /* 0x001fca0000201000 */
[----:B------:R-:W-:Y:S01]  /*8ad0*/  FMUL R21, R5, UR6 ;  /* 0x0000000605157c20 */ /* 0x000fe20008400000 */
[----:B------:R-:W-:-:S05]  /*8ae0*/  IMAD.MOV.U32 R5, RZ, RZ, R17 ;  /* 0x000000ffff057224 */ /* 0x000fca00078e0011 */
[----:B--2---:R-:W-:Y:S05]  /*8af0*/  @!P0 BRA `(.L_x_173) ;  /* 0x0000000000288947 */ /* 0x004fea0003800000 */
[----:B------:R-:W-:Y:S02]  /*8b00*/  ULDC UR6, c[0x0][0x634] ;  /* 0x00018d0000067ab9 */ /* 0x000fe40000000800 */
[----:B------:R-:W-:-:S05]  /*8b10*/  IADD3 R5, P0, R16, UR6, RZ ;  /* 0x0000000610057c10 */ /* 0x000fca000ff1e0ff */
[----:B------:R-:W-:-:S04]  /*8b20*/  IMAD.X R19, RZ, RZ, R17, P0 ;  /* 0x000000ffff137224 */ /* 0x000fc800000e0611 */
[----:B------:R-:W-:-:S04]  /*8b30*/  IMAD.WIDE.U32 R6, R19, UR4, RZ ;  /* 0x0000000413067c25 */ /* 0x000fc8000f8e00ff */
[----:B------:R-:W-:-:S04]  /*8b40*/  IMAD.WIDE.U32 R6, P0, R5, UR5, R6 ;  /* 0x0000000505067c25 */ /* 0x000fc8000f800006 */
[----:B------:R-:W-:-:S04]  /*8b50*/  IMAD.WIDE.U32 R4, R5, UR4, RZ ;  /* 0x0000000405047c25 */ /* 0x000fc8000f8e00ff */
[----:B------:R-:W-:Y:S01]  /*8b60*/  IMAD.MOV.U32 R4, RZ, RZ, R7 ;  /* 0x000000ffff047224 */ /* 0x000fe200078e0007 */
[----:B------:R-:W-:Y:S01]  /*8b70*/  IADD3 RZ, P1, R5, R6, RZ ;  /* 0x0000000605ff7210 */ /* 0x000fe20007f3e0ff */
[----:B------:R-:W-:-:S04]  /*8b80*/  IMAD.X R5, RZ, RZ, RZ, P0 ;  /* 0x000000ffff057224 */ /* 0x000fc800000e06ff */
[----:B------:R-:W-:-:S08]  /*8b90*/  IMAD.WIDE.U32.X R4, R19, UR5, R4, P1 ;  /* 0x0000000513047c25 */ /* 0x000fd000088e0404 */
.L_x_173:
[--C-:B------:R-:W-:Y:S01]  /*8ba0*/  SHF.R.U64 R14, R4, UR7, R5.reuse ;  /* 0x00000007040e7c19 */ /* 0x100fe20008001205 */
[----:B------:R-:W0:Y:S01]  /*8bb0*/  F2I.U32.TRUNC.NTZ R21, R21 ;  /* 0x0000001500157305 */ /* 0x000e22000020f000 */
[----:B------:R-:W-:Y:S01]  /*8bc0*/  SHF.R.U32.HI R4, RZ, UR7, R5 ;  /* 0x00000007ff047c19 */ /* 0x000fe20008011605 */
[----:B------:R-:W-:Y:S01]  /*8bd0*/  ULDC.64 UR4, c[0x0][0x620] ;  /* 0x0001880000047ab9 */ /* 0x000fe20000000a00 */
[----:B------:R-:W-:Y:S01]  /*8be0*/  IADD3 R7, P0, RZ, -R14, RZ ;  /* 0x8000000eff077210 */ /* 0x000fe20007f1e0ff */
[----:B------:R-:W-:Y:S01]  /*8bf0*/  ULDC.64 UR6, c[0x0][0x640] ;  /* 0x0001900000067ab9 */ /* 0x000fe20000000a00 */
[----:B------:R-:W2:Y:S03]  /*8c00*/  LDC R22, c[0x0][0x148] ;  /* 0x00005200ff167b82 */ /* 0x000ea60000000800 */
[----:B------:R-:W-:Y:S01]  /*8c10*/  IMAD.X R4, RZ, RZ, ~R4, P0 ;  /* 0x000000ffff047224 */ /* 0x000fe200000e0e04 */
[----:B------:R-:W-:-:S03]  /*8c20*/  ISETP.NE.U32.AND P0, PT, RZ, UR6, PT ;  /* 0x00000006ff007c0c */ /* 0x000fc6000bf05070 */
[----:B------:R-:W-:Y:S01]  /*8c30*/  IMAD R6, R4, UR4, RZ ;  /* 0x0000000404067c24 */ /* 0x000fe2000f8e02ff */
[----:B------:R-:W-:Y:S01]  /*8c40*/  ISETP.NE.AND.EX P0, PT, RZ, UR7, PT, P0 ;  /* 0x00000007ff007c0c */ /* 0x000fe2000bf05300 */
[----:B------:R-:W-:Y:S01]  /*8c50*/  IMAD.WIDE.U32 R4, R7, UR4, R16 ;  /* 0x0000000407047c25 */ /* 0x000fe2000f8e0010 */
[----:B------:R-:W-:-:S03]  /*8c60*/  ULDC UR4, c[0x0][0x618] ;  /* 0x0001860000047ab9 */ /* 0x000fc60000000800 */
[----:B------:R-:W-:Y:S01]  /*8c70*/  IMAD R7, R7, UR5, R6 ;  /* 0x0000000507077c24 */ /* 0x000fe2000f8e0206 */
[----:B------:R-:W-:Y:S01]  /*8c80*/  ULDC UR5, c[0x0][0x154] ;  /* 0x0000550000057ab9 */ /* 0x000fe20000000800 */
[----:B0-----:R-:W-:Y:S02]  /*8c90*/  IMAD.MOV R6, RZ, RZ, -R21 ;  /* 0x000000ffff067224 */ /* 0x001fe400078e0a15 */
[----:B------:R-:W-:Y:S02]  /*8ca0*/  IMAD.IADD R5, R5, 0x1, R7 ;  /* 0x0000000105057824 */ /* 0x000fe400078e0207 */
[----:B-1----:R-:W-:Y:S01]  /*8cb0*/  IMAD R15, R20, R6, R15 ;  /* 0x00000006140f7224 */ /* 0x002fe200078e020f */
[----:B------:R-:W-:Y:S02]  /*8cc0*/  I2FP.F32.U32 R6, R13 ;  /* 0x0000000d00067245 */ /* 0x000fe40000201000 */
[--C-:B------:R-:W-:Y:S02]  /*8cd0*/  SHF.R.U64 R19, R4, UR4, R5.reuse ;  /* 0x0000000404137c19 */ /* 0x100fe40008001205 */
[----:B------:R-:W-:Y:S01]  /*8ce0*/  SHF.R.U32.HI R4, RZ, UR4, R5 ;  /* 0x00000004ff047c19 */ /* 0x000fe20008011605 */
[----:B------:R-:W-:Y:S01]  /*8cf0*/  FMUL R6, R6, UR5 ;  /* 0x0000000506067c20 */ /* 0x000fe20008400000 */
[----:B------:R-:W-:-:S02]  /*8d00*/  ULDC UR4, c[0x0][0x608] ;  /* 0x0001820000047ab9 */ /* 0x000fc40000000800 */
[--C-:B------:R-:W-:Y:S01]  /*8d10*/  SHF.R.U64 R21, R19, UR4, R4.reuse ;  /* 0x0000000413157c19 */ /* 0x100fe20008001204 */
[----:B------:R0:W1:Y:S01]  /*8d20*/  F2I.U32.TRUNC.NTZ R24, R6 ;  /* 0x0000000600187305 */ /* 0x000062000020f000 */
[----:B------:R-:W-:Y:S01]  /*8d30*/  SHF.R.U32.HI R4, RZ, UR4, R4 ;  /* 0x00000004ff047c19 */ /* 0x000fe20008011604 */
[----:B------:R-:W-:-:S03]  /*8d40*/  ULDC UR4, c[0x0][0x658] ;  /* 0x0001960000047ab9 */ /* 0x000fc60000000800 */
[--C-:B------:R-:W-:Y:S02]  /*8d50*/  SHF.R.U64 R20, R21, UR4, R4.reuse ;  /* 0x0000000415147c19 */ /* 0x100fe40008001204 */
[----:B------:R-:W-:-:S03]  /*8d60*/  SHF.R.U32.HI R23, RZ, UR4, R4 ;  /* 0x00000004ff177c19 */ /* 0x000fc60008011604 */
[----:B------:R-:W-:Y:S02]  /*8d70*/  IMAD.MOV.U32 R4, RZ, RZ, R20 ;  /* 0x000000ffff047224 */ /* 0x000fe400078e0014 */
[----:B------:R-:W-:Y:S01]  /*8d80*/  IMAD.MOV.U32 R5, RZ, RZ, R23 ;  /* 0x000000ffff057224 */ /* 0x000fe200078e0017 */
[----:B0-----:R-:W-:Y:S06]  /*8d90*/  @!P0 BRA `(.L_x_174) ;  /* 0x0000000000288947 */ /* 0x001fec0003800000 */
        /* <DEDUP_REMOVED lines=10> */
.L_x_174:
[----:B------:R-:W-:Y:S01]  /*8e40*/  ISETP.NE.AND P0, PT, R2, 0x1, PT ;  /* 0x000000010200780c */ /* 0x000fe20003f05270 */
[----:B------:R-:W-:Y:S01]  /*8e50*/  ULDC UR4, c[0x0][0x648] ;  /* 0x0001920000047ab9 */ /* 0x000fe20000000800 */
[----:B------:R-:W-:Y:S01]  /*8e60*/  LOP3.LUT R21, R21, UR22, RZ, 0xc0, !PT ;  /* 0x0000001615157c12 */ /* 0x000fe2000f8ec0ff */
[----:B-1----:R-:W-:Y:S01]  /*8e70*/  IMAD.MOV R24, RZ, RZ, -R24 ;  /* 0x000000ffff187224 */ /* 0x002fe200078e0a18 */
[----:B------:R-:W-:Y:S01]  /*8e80*/  SHF.R.U64 R4, R4, UR4, R5 ;  /* 0x0000000404047c19 */ /* 0x000fe20008001205 */
[----:B------:R-:W-:Y:S01]  /*8e90*/  ULDC UR4, c[0x0][0x638] ;  /* 0x00018e0000047ab9 */ /* 0x000fe20000000800 */
[----:B------:R-:W-:Y:S01]  /*8ea0*/  LOP3.LUT R19, R19, UR13, RZ, 0xc0, !PT ;  /* 0x0000000d13137c12 */ /* 0x000fe2000f8ec0ff */
[----:B------:R-:W-:Y:S01]  /*8eb0*/  ULDC UR5, c[0x0][0x610] ;  /* 0x0001840000057ab9 */ /* 0x000fe20000000800 */
[----:B------:R-:W-:Y:S02]  /*8ec0*/  IMAD.MOV.U32 R6, RZ, RZ, R14 ;  /* 0x000000ffff067224 */ /* 0x000fe400078e000e */
[----:B------:R-:W-:-:S02]  /*8ed0*/  IMAD.MOV R5, RZ, RZ, -R4 ;  /* 0x000000ffff057224 */ /* 0x000fc400078e0a04 */
[----:B------:R-:W-:Y:S02]  /*8ee0*/  IMAD R4, R4, UR14, R21 ;  /* 0x0000000e04047c24 */ /* 0x000fe4000f8e0215 */
[----:B--2---:R-:W-:Y:S02]  /*8ef0*/  @P0 IMAD R15, R22, R24, R13 ;  /* 0x00000018160f0224 */ /* 0x004fe400078e020d */
[----:B------:R-:W-:Y:S01]  /*8f00*/  IMAD R20, R5, UR4, R20 ;  /* 0x0000000405147c24 */ /* 0x000fe2000f8e0214 */
[----:B------:R-:W-:Y:S01]  /*8f10*/  ULDC UR4, c[0x0][0x600] ;  /* 0x0001800000047ab9 */ /* 0x000fe20000000800 */
[----:B------:R-:W-:Y:S02]  /*8f20*/  IMAD R15, R4, UR5, R15 ;  /* 0x00000005040f7c24 */ /* 0x000fe4000f8e020f */
[----:B------:R-:W-:Y:S02]  /*8f30*/  IMAD R20, R20, UR4, R19 ;  /* 0x0000000414147c24 */ /* 0x000fe4000f8e0213 */
[----:B------:R-:W-:-:S03]  /*8f40*/  IMAD.MOV.U32 R4, RZ, RZ, 0x1 ;  /* 0x00000001ff047424 */ /* 0x000fc600078e00ff */
[----:B------:R-:W-:Y:S02]  /*8f50*/  SEL R13, R20, R15, !P0 ;  /* 0x0000000f140d7207 */ /* 0x000fe40004000000 */
[----:B------:R-:W-:-:S07]  /*8f60*/  SEL R19, R15, R20, !P0 ;  /* 0x000000140f137207 */ /* 0x000fce0004000000 */
.L_x_172:
[----:B------:R-:W-:Y:S05]  /*8f70*/  BSYNC B1 ;  /* 0x0000000000017941 */ /* 0x000fea0003800000 */
.L_x_171:
[----:B------:R-:W-:-:S13]  /*8f80*/  LOP3.LUT P0, RZ, R4, 0xff, RZ, 0xc0, !PT ;  /* 0x000000ff04ff7812 */ /* 0x000fda000780c0ff */
[----:B------:R-:W-:Y:S05]  /*8f90*/  @P0 BRA `(.L_x_175) ;  /* 0xfffffff400000947 */ /* 0x000fea000383ffff */
[----:B------:R-:W-:Y:S05]  /*8fa0*/  BSYNC B0 ;  /* 0x0000000000007941 */ /* 0x000fea0003800000 */
.L_x_164:
[----:B------:R-:W-:-:S03]  /*8fb0*/  UMOV UR4, 0xffffffff ;  /* 0xffffffff00047882 */ /* 0x000fc60000000000 */
[----:B------:R-:W-:Y:S05]  /*8fc0*/  BRA.DIV UR4, `(.L_x_176) ;  /* 0x0000000204cc7947 */ /* 0x000fea000b800000 */
[----:B------:R-:W-:-:S13]  /*8fd0*/  ELECT P6, URZ, PT ;  /* 0x00000000003f782f */ /* 0x000fda00038c0000 */
.L_x_188:
[----:B------:R-:W-:Y:S04]  /*8fe0*/  BSSY B0, `(.L_x_177) ;  /* 0x0000019000007945 */ /* 0x000fe80003800000 */
[----:B------:R-:W-:Y:S05]  /*8ff0*/  @!P6 BRA `(.L_x_178) ;  /* 0x00000000005ce947 */ /* 0x000fea0003800000 */
[----:B------:R-:W-:-:S04]  /*9000*/  LOP3.LUT R18, R18, 0x2, RZ, 0xfc, !PT ;  /* 0x0000000212127812 */ /* 0x000fc800078efcff */
[----:B------:R-:W-:-:S13]  /*9010*/  ISETP.NE.AND P0, PT, R18, 0x3, PT ;  /* 0x000000031200780c */ /* 0x000fda0003f05270 */
[----:B------:R-:W-:Y:S05]  /*9020*/  @!P0 BRA `(.L_x_179) ;  /* 0x0000000000048947 */ /* 0x000fea0003800000 */
[----:B------:R-:W-:Y:S01]  /*9030*/  BPT.TRAP 0x1 ;  /* 0x000000040000795c */ /* 0x000fe20000300000 */
.L_x_179:
[----:B------:R-:W0:Y:S01]  /*9040*/  S2R R3, SR_CgaCtaId ;  /* 0x0000000000037919 */ /* 0x000e220000008800 */
[----:B------:R-:W-:Y:S02]  /*9050*/  MOV R0, 0x400 ;  /* 0x0000040000007802 */ /* 0x000fe40000000f00 */
[----:B------:R-:W-:Y:S02]  /*9060*/  SHF.L.U32 R2, R10, 0x1f, RZ ;  /* 0x0000001f0a027819 */ /* 0x000fe400000006ff */
[----:B0-----:R-:W-:-:S05]  /*9070*/  LEA R0, R3, R0, 0x18 ;  /* 0x0000000003007211 */ /* 0x001fca00078ec0ff */
[----:B------:R-:W-:-:S04]  /*9080*/  VIADD R0, R0, 0x10 ;  /* 0x0000001000007836 */ /* 0x000fc80000000000 */
[C---:B------:R-:W-:Y:S02]  /*9090*/  IMAD R5, R9.reuse, 0x8, R0 ;  /* 0x0000000809057824 */ /* 0x040fe400078e0200 */
[----:B------:R-:W-:Y:S02]  /*90a0*/  VIADD R9, R9, 0x1 ;  /* 0x0000000109097836 */ /* 0x000fe40000000000 */
[----:B------:R-:W0:Y:S03]  /*90b0*/  SYNCS.PHASECHK.TRANS64.TRYWAIT P0, [R5+URZ], R2 ;  /* 0x00000002050075a7 */ /* 0x000e26000800017f */
[----:B------:R-:W-:-:S04]  /*90c0*/  ISETP.NE.AND P1, PT, R9, 0x2, PT ;  /* 0x000000020900780c */ /* 0x000fc80003f25270 */
[----:B------:R-:W-:Y:S02]  /*90d0*/  SEL R3, RZ, 0x1, P1 ;  /* 0x00000001ff037807 */ /* 0x000fe40000800000 */
[----:B------:R-:W-:Y:S02]  /*90e0*/  SEL R9, R9, RZ, P1 ;  /* 0x000000ff09097207 */ /* 0x000fe40000800000 */
[----:B------:R-:W-:Y:S01]  /*90f0*/  LOP3.LUT R3, R10, R3, RZ, 0x3c, !PT ;  /* 0x000000030a037212 */ /* 0x000fe200078e3cff */
[----:B0-----:R-:W-:Y:S06]  /*9100*/  @!P0 BRA `(.L_x_180) ;  /* 0x00000000009c8947 */ /* 0x001fec0003800000 */
.L_x_189:
[----:B------:R-:W-:Y:S01]  /*9110*/  IMAD R9, R9, 0x8, R0 ;  /* 0x0000000809097824 */ /* 0x000fe200078e0200 */
[----:B------:R-:W-:-:S07]  /*9120*/  SHF.L.U32 R0, R3, 0x1f, RZ ;  /* 0x0000001f03007819 */ /* 0x000fce00000006ff */
.L_x_181:
[----:B-1----:R1:W2:Y:S02]  /*9130*/  SYNCS.PHASECHK.TRANS64.TRYWAIT P0, [R9+URZ], R0 ;  /* 0x00000000090075a7 */ /* 0x0022a4000800017f */
[----:B--2---:R-:W-:Y:S05]  /*9140*/  @!P0 NANOSLEEP.SYNCS 0x989680 ;  /* 0x009896800000895d */ /* 0x004fea0003900000 */
[----:B------:R-:W2:Y:S02]  /*9150*/  @!P0 SYNCS.PHASECHK.TRANS64 P0, [R9+URZ], R0 ;  /* 0x00000000090085a7 */ /* 0x000ea4000800007f */
[----:B--2---:R-:W-:Y:S05]  /*9160*/  @!P0 BRA `(.L_x_181) ;  /* 0xfffffffc00f08947 */ /* 0x004fea000383ffff */
.L_x_178:
[----:B------:R-:W-:Y:S05]  /*9170*/  BSYNC B0 ;  /* 0x0000000000007941 */ /* 0x000fea0003800000 */
.L_x_177:
[----:B------:R-:W-:Y:S05]  /*9180*/  EXIT ;  /* 0x000000000000794d */ /* 0x000fea0003800000 */
.L_x_21:
[----:B-1----:R1:W2:Y:S02]  /*9190*/  SYNCS.PHASECHK.TRANS64.TRYWAIT P1, [R3+URZ], R0 ;  /* 0x00000000030075a7 */ /* 0x0022a4000802017f */
[----:B--2---:R-:W-:Y:S05]  /*91a0*/  @!P1 NANOSLEEP.SYNCS 0x989680 ;  /* 0x009896800000995d */ /* 0x004fea0003900000 */
[----:B------:R-:W2:Y:S02]  /*91b0*/  @!P1 SYNCS.PHASECHK.TRANS64 P1, [R3+URZ], R0 ;  /* 0x00000000030095a7 */ /* 0x000ea4000802007f */
[----:B--2---:R-:W-:Y:S05]  /*91c0*/  @!P1 BRA `(.L_x_21) ;  /* 0xfffffffc00f09947 */ /* 0x004fea000383ffff */
[----:B------:R-:W-:Y:S05]  /*91d0*/  BRA `(.L_x_20) ;  /* 0xffffff8400747947 */ /* 0x000fea000383ffff */
.L_x_26:
[----:B-1----:R1:W2:Y:S02]  /*91e0*/  SYNCS.PHASECHK.TRANS64.TRYWAIT P1, [R5+URZ], R4 ;  /* 0x00000004050075a7 */ /* 0x0022a4000802017f */
[----:B--2---:R-:W-:Y:S05]  /*91f0*/  @!P1 NANOSLEEP.SYNCS 0x989680 ;  /* 0x009896800000995d */ /* 0x004fea0003900000 */
[----:B------:R-:W2:Y:S02]  /*9200*/  @!P1 SYNCS.PHASECHK.TRANS64 P1, [R5+URZ], R4 ;  /* 0x00000004050095a7 */ /* 0x000ea4000802007f */
[----:B--2---:R-:W-:Y:S05]  /*9210*/  @!P1 BRA `(.L_x_26) ;  /* 0xfffffffc00f09947 */ /* 0x004fea000383ffff */
[----:B------:R-:W-:Y:S05]  /*9220*/  BRA `(.L_x_25) ;  /* 0xffffff8c00847947 */ /* 0x000fea000383ffff */
.L_x_165:
[----:B------:R-:W-:Y:S01]  /*9230*/  BSSY B1, `(.L_x_182) ;  /* 0x0000006000017945 */ /* 0x000fe20003800000 */
[----:B------:R-:W-:-:S07]  /*9240*/  IMAD.MOV.U32 R15, RZ, RZ, -0x1 ;  /* 0xffffffffff0f7424 */ /* 0x000fce00078e00ff */
[----:B------:R-:W-:Y:S05]  /*9250*/  WARPSYNC.COLLECTIVE R15, `(.L_x_183) ;  /* 0x000000000f0c7348 */ /* 0x000fea0003c00000 */
[----:B------:R-:W-:Y:S02]  /*9260*/  ELECT P6, UR62, PT ;  /* 0x00000000003e782f */ /* 0x000fe400038c0000 */
[----:B------:R-:W-:Y:S01]  /*9270*/  MOV R14, UR62 ;  /* 0x0000003e000e7c02 */ /* 0x000fe20008000f00 */
[----:B------:R-:W-:Y:S10]  /*9280*/  ENDCOLLECTIVE ;  /* 0x000000000000791b */ /* 0x000ff40003800000 */
.L_x_183:
[----:B------:R-:W-:Y:S05]  /*9290*/  BSYNC B1 ;  /* 0x0000000000017941 */ /* 0x000fea0003800000 */
.L_x_182:
[----:B------:R-:W-:Y:S05]  /*92a0*/  BRA `(.L_x_184) ;  /* 0xfffffff000487947 */ /* 0x000fea000383ffff */
.L_x_168:
[----:B-1----:R1:W2:Y:S02]  /*92b0*/  SYNCS.PHASECHK.TRANS64.TRYWAIT P0, [R20+URZ+0x10], R13 ;  /* 0x0000100d140075a7 */ /* 0x0022a4000800017f */
[----:B--2---:R-:W-:Y:S05]  /*92c0*/  @!P0 NANOSLEEP.SYNCS 0x989680 ;  /* 0x009896800000895d */ /* 0x004fea0003900000 */
[----:B------:R-:W2:Y:S02]  /*92d0*/  @!P0 SYNCS.PHASECHK.TRANS64 P0, [R20+URZ+0x10], R13 ;  /* 0x0000100d140085a7 */ /* 0x000ea4000800007f */
[----:B--2---:R-:W-:Y:S05]  /*92e0*/  @!P0 BRA `(.L_x_168) ;  /* 0xfffffffc00f08947 */ /* 0x004fea000383ffff */
[----:B------:R-:W-:Y:S05]  /*92f0*/  BRA `(.L_x_185) ;  /* 0xfffffff000847947 */ /* 0x000fea000383ffff */
.L_x_176:
[----:B------:R-:W-:Y:S01]  /*9300*/  BSSY B0, `(.L_x_186) ;  /* 0x0000006000007945 */ /* 0x000fe20003800000 */
[----:B------:R-:W-:-:S07]  /*9310*/  IMAD.MOV.U32 R15, RZ, RZ, -0x1 ;  /* 0xffffffffff0f7424 */ /* 0x000fce00078e00ff */
[----:B------:R-:W-:Y:S05]  /*9320*/  WARPSYNC.COLLECTIVE R15, `(.L_x_187) ;  /* 0x000000000f0c7348 */ /* 0x000fea0003c00000 */
[----:B------:R-:W-:Y:S02]  /*9330*/  ELECT P6, UR62, PT ;  /* 0x00000000003e782f */ /* 0x000fe400038c0000 */
[----:B------:R-:W-:Y:S01]  /*9340*/  MOV R14, UR62 ;  /* 0x0000003e000e7c02 */ /* 0x000fe20008000f00 */
[----:B------:R-:W-:Y:S10]  /*9350*/  ENDCOLLECTIVE ;  /* 0x000000000000791b */ /* 0x000ff40003800000 */
.L_x_187:
[----:B------:R-:W-:Y:S05]  /*9360*/  BSYNC B0 ;  /* 0x0000000000007941 */ /* 0x000fea0003800000 */
.L_x_186:
[----:B------:R-:W-:Y:S05]  /*9370*/  BRA `(.L_x_188) ;  /* 0xfffffffc00187947 */ /* 0x000fea000383ffff */
.L_x_180:
[----:B0-----:R0:W1:Y:S02]  /*9380*/  SYNCS.PHASECHK.TRANS64.TRYWAIT P0, [R5+URZ], R2 ;  /* 0x00000002050075a7 */ /* 0x001064000800017f */
[----:B-1----:R-:W-:Y:S05]  /*9390*/  @!P0 NANOSLEEP.SYNCS 0x989680 ;  /* 0x009896800000895d */ /* 0x002fea0003900000 */
[----:B------:R-:W1:Y:S02]  /*93a0*/  @!P0 SYNCS.PHASECHK.TRANS64 P0, [R5+URZ], R2 ;  /* 0x00000002050085a7 */ /* 0x000e64000800007f */
[----:B-1----:R-:W-:Y:S05]  /*93b0*/  @!P0 BRA `(.L_x_180) ;  /* 0xfffffffc00f08947 */ /* 0x002fea000383ffff */
[----:B------:R-:W-:Y:S05]  /*93c0*/  BRA `(.L_x_189) ;  /* 0xfffffffc00507947 */ /* 0x000fea000383ffff */
.L_x_190:
[----:B------:R-:W-:-:S00]  /*93d0*/  BRA `(.L_x_190) ;  /* 0xfffffffc00fc7947 */ /* 0x000fc0000383ffff */
[----:B------:R-:W-:-:S00]  /*93e0*/  NOP ;  /* 0x0000000000007918 */ /* 0x000fc00000000000 */
        /* <DEDUP_REMOVED lines=9> */
.L_x_191:


//--------------------- .nv.global.init           --------------------------
	.section	.nv.global.init,"aw",@progbits
.nv.global.init:
	.type		$str$22,@object
	.size		$str$22,($str$23 - $str$22)
$str$22:
        /*0000*/ 	.byte	0x6b, 0x5f, 0x74, 0x69, 0x6c, 0x65, 0x5f, 0x63, 0x6f, 0x75, 0x6e, 0x74, 0x20, 0x3e, 0x3d, 0x20
        /*0010*/ 	.byte	0x31, 0x00
	.type		$str$23,@object
	.size		$str$23,(__unnamed_1 - $str$23)
$str$23:
        /*0012*/ 	.byte	0x2f, 0x74, 0x6d, 0x70, 0x2f, 0x63, 0x75, 0x74, 0x6c, 0x61, 0x73, 0x73, 0x5f, 0x73, 0x77, 0x65
        /*0022*/ 	.byte	0x65, 0x70, 0x5f, 0x73, 0x72, 0x63, 0x2f, 0x69, 0x6e, 0x63, 0x6c, 0x75, 0x64, 0x65, 0x2f, 0x63
        /*0032*/ 	.byte	0x75, 0x74, 0x6c, 0x61, 0x73, 0x73, 0x2f, 0x67, 0x65, 0x6d, 0x6d, 0x2f, 0x63, 0x6f, 0x6c, 0x6c
        /*0042*/ 	.byte	0x65, 0x63, 0x74, 0x69, 0x76, 0x65, 0x2f, 0x73, 0x6d, 0x39, 0x30, 0x5f, 0x6d, 0x6d, 0x61, 0x5f
        /*0052*/ 	.byte	0x74, 0x6d, 0x61, 0x5f, 0x67, 0x6d, 0x6d, 0x61, 0x5f, 0x73, 0x73, 0x5f, 0x77, 0x61, 0x72, 0x70
        /*0062*/ 	.byte	0x73, 0x70, 0x65, 0x63, 0x69, 0x61, 0x6c, 0x69, 0x7a, 0x65, 0x64, 0x2e, 0x68, 0x70, 0x70, 0x00
	.type		__unnamed_1,@object
	.size		__unnamed_1,(.L_0 - __unnamed_1)
__unnamed_1:
        /*0072*/ 	.byte	0x76, 0x6f, 0x69, 0x64, 0x20, 0x63, 0x75, 0x74, 0x6c, 0x61, 0x73, 0x73, 0x3a, 0x3a, 0x67, 0x65
        /* <DEDUP_REMOVED lines=181> */
        /*0bd2*/ 	.byte	0x65, 0x6e, 0x74, 0x69, 0x74, 0x79, 0x5d, 0x00
.L_0:


//--------------------- .nv.shared._ZN7cutlass13device_kernelINS_4gemm6kernel13GemmUniversalIN4cute5tupleIJiiiiEEENS1_10collective13CollectiveMmaINS1_34MainloopSm90TmaGmmaWarpSpecializedILi2ENS5_IJNS4_1CILi2EEESB_NSA_ILi1EEEEEENS1_35KernelTmaWarpSpecializedCooperativeEEENS5_IJNSA_ILi256EEENSA_ILi64EEENSA_ILi128EEEEEENS_10bfloat16_tENS5_IJlSC_lEEESK_SL_NS4_8TiledMMAINS4_8MMA_AtomIJNS4_4SM904GMMA27MMA_64x64x16_F32BF16BF16_SSILNSP_5MajorE0ELSR_0ELNSP_7ScaleInE1ELSS_1EEEEEENS4_6LayoutINS5_IJSB_SC_SC_EEENS5_IJSC_NSA_ILi0EEESX_EEEEENS5_IJNS4_10UnderscoreES10_S10_EEEEENS4_23SM90_TMA_LOAD_MULTICASTENS4_14ComposedLayoutINS4_7SwizzleILi3ELi4ELi3EEENS4_18smem_ptr_flag_bitsILi16EEENSV_INS5_IJNSA_ILi8EEESH_EEENS5_IJSH_SC_EEEEEEEvNS4_8identityES13_S1D_vS1E_EENS_8epilogue10collective6detail29Sm90TmaWarpSpecializedAdapterINS1H_15DefaultEpilogueISK_SL_SL_NS1G_6thread17LinearCombinationISK_Li1EffLNS1L_9ScaleType4KindE0ELNS_15FloatRoundStyleE2ESK_EENS1_15EpilogueDefaultEEEEEvvEEEEvNT_6ParamsE --------------------------
	.section	.nv.shared._ZN7cutlass13device_kernelINS_4gemm6kernel13GemmUniversalIN4cute5tupleIJiiiiEEENS1_10collective13CollectiveMmaINS1_34MainloopSm90TmaGmmaWarpSpecializedILi2ENS5_IJNS4_1CILi2EEESB_NSA_ILi1EEEEEENS1_35KernelTmaWarpSpecializedCooperativeEEENS5_IJNSA_ILi256EEENSA_ILi64EEENSA_ILi128EEEEEENS_10bfloat16_tENS5_IJlSC_lEEESK_SL_NS4_8TiledMMAINS4_8MMA_AtomIJNS4_4SM904GMMA27MMA_64x64x16_F32BF16BF16_SSILNSP_5MajorE0ELSR_0ELNSP_7ScaleInE1ELSS_1EEEEEENS4_6LayoutINS5_IJSB_SC_SC_EEENS5_IJSC_NSA_ILi0EEESX_EEEEENS5_IJNS4_10UnderscoreES10_S10_EEEEENS4_23SM90_TMA_LOAD_MULTICASTENS4_14ComposedLayoutINS4_7SwizzleILi3ELi4ELi3EEENS4_18smem_ptr_flag_bitsILi16EEENSV_INS5_IJNSA_ILi8EEESH_EEENS5_IJSH_SC_EEEEEEEvNS4_8identityES13_S1D_vS1E_EENS_8epilogue10collective6detail29Sm90TmaWarpSpecializedAdapterINS1H_15DefaultEpilogueISK_SL_SL_NS1G_6thread17LinearCombinationISK_Li1EffLNS1L_9ScaleType4KindE0ELNS_15FloatRoundStyleE2ESK_EENS1_15EpilogueDefaultEEEEEvvEEEEvNT_6ParamsE,"aw",@nobits
	.sectionflags	@""
	.align	16
	.zero		1024


//--------------------- .nv.shared.reserved.0     --------------------------
	.section	.nv.shared.reserved.0,"aw",@nobits
	.weak		__nv_reservedSMEM_offset_0_alias
	.size		__nv_reservedSMEM_offset_0_alias, 0, 0
	.other		__nv_reservedSMEM_offset_0_alias,@"STO_CUDA_RESERVED_SHARED STV_DEFAULT"
__nv_reservedSMEM_offset_0_alias:
	.zero		0


//--------------------- .nv.global                --------------------------
	.section	.nv.global,"aw",@nobits
.nv.global:
	.type		_ZN40_INTERNAL_50b577c5_4_k_cu_bfeebed4_214354cute1_E,@object
	.size		_ZN40_INTERNAL_50b577c5_4_k_cu_bfeebed4_214354cute1_E,(_ZN40_INTERNAL_50b577c5_4_k_cu_bfeebed4_214354cuda3std3__45__cpo6cbeginE - _ZN40_INTERNAL_50b577c5_4_k_cu_bfeebed4_214354cute1_E)
_ZN40_INTERNAL_50b577c5_4_k_cu_bfeebed4_214354cute1_E:
	.zero		1
	.type		_ZN40_INTERNAL_50b577c5_4_k_cu_bfeebed4_214354cuda3std3__45__cpo6cbeginE,@object
	.size		_ZN40_INTERNAL_50b577c5_4_k_cu_bfeebed4_214354cuda3std3__45__cpo6cbeginE,(_ZN40_INTERNAL_50b577c5_4_k_cu_bfeebed4_214354cuda3std3__48in_placeE - _ZN40_INTERNAL_50b577c5_4_k_cu_bfeebed4_214354cuda3std3__45__cpo6cbeginE)
_ZN40_INTERNAL_50b577c5_4_k_cu_bfeebed4_214354cuda3std3__45__cpo6cbeginE:
	.zero		1
	.type		_ZN40_INTERNAL_50b577c5_4_k_cu_bfeebed4_214354cuda3std3__48in_placeE,@object
	.size		_ZN40_INTERNAL_50b577c5_4_k_cu_bfeebed4_214354cuda3std3__48in_placeE,(_ZN40_INTERNAL_50b577c5_4_k_cu_bfeebed4_214354cuda3std6ranges3__45__cpo9iter_moveE - _ZN40_INTERNAL_50b577c5_4_k_cu_bfeebed4_214354cuda3std3__48in_placeE)
_ZN40_INTERNAL_50b577c5_4_k_cu_bfeebed4_214354cuda3std3__48in_placeE:
	.zero		1
	.type		_ZN40_INTERNAL_50b577c5_4_k_cu_bfeebed4_214354cuda3std6ranges3__45__cpo9iter_moveE,@object
	.size		_ZN40_INTERNAL_50b577c5_4_k_cu_bfeebed4_214354cuda3std6ranges3__45__cpo9iter_moveE,(_ZN40_INTERNAL_50b577c5_4_k_cu_bfeebed4_214354cuda3std3__45__cpo5beginE - _ZN40_INTERNAL_50b577c5_4_k_cu_bfeebed4_214354cuda3std6ranges3__45__cpo9iter_moveE)
_ZN40_INTERNAL_50b577c5_4_k_cu_bfeebed4_214354cuda3std6ranges3__45__cpo9iter_moveE:
	.zero		1
	.type		_ZN40_INTERNAL_50b577c5_4_k_cu_bfeebed4_214354cuda3std3__45__cpo5beginE,@object
	.size		_ZN40_INTERNAL_50b577c5_4_k_cu_bfeebed4_214354cuda3std3__45__cpo5beginE,(_ZN40_INTERNAL_50b577c5_4_k_cu_bfeebed4_214354cuda3std3__442_GLOBAL__N__50b577c5_4_k_cu_bfeebed4_214356ignoreE - _ZN40_INTERNAL_50b577c5_4_k_cu_bfeebed4_214354cuda3std3__45__cpo5beginE)
_ZN40_INTERNAL_50b577c5_4_k_cu_bfeebed4_214354cuda3std3__45__cpo5beginE:
	.zero		1
	.type		_ZN40_INTERNAL_50b577c5_4_k_cu_bfeebed4_214354cuda3std3__442_GLOBAL__N__50b577c5_4_k_cu_bfeebed4_214356ignoreE,@object
	.size		_ZN40_INTERNAL_50b577c5_4_k_cu_bfeebed4_214354cuda3std3__442_GLOBAL__N__50b577c5_4_k_cu_bfeebed4_214356ignoreE,(_ZN40_INTERNAL_50b577c5_4_k_cu_bfeebed4_214354cute7productE - _ZN40_INTERNAL_50b577c5_4_k_cu_bfeebed4_214354cuda3std3__442_GLOBAL__N__50b577c5_4_k_cu_bfeebed4_214356ignoreE)
_ZN40_INTERNAL_50b577c5_4_k_cu_bfeebed4_214354cuda3std3__442_GLOBAL__N__50b577c5_4_k_cu_bfeebed4_214356ignoreE:
	.zero		1
	.type		_ZN40_INTERNAL_50b577c5_4_k_cu_bfeebed4_214354cute7productE,@object
	.size		_ZN40_INTERNAL_50b577c5_4_k_cu_bfeebed4_214354cute7productE,(_ZN40_INTERNAL_50b577c5_4_k_cu_bfeebed4_214354cuda3std3__45__cpo3endE - _ZN40_INTERNAL_50b577c5_4_k_cu_bfeebed4_214354cute7productE)
_ZN40_INTERNAL_50b577c5_4_k_cu_bfeebed4_214354cute7productE:
	.zero		1
	.type		_ZN40_INTERNAL_50b577c5_4_k_cu_bfeebed4_214354cuda3std3__45__cpo3endE,@object
	.size		_ZN40_INTERNAL_50b577c5_4_k_cu_bfeebed4_214354cuda3std3__45__cpo3endE,(_ZN40_INTERNAL_50b577c5_4_k_cu_bfeebed4_214354cuda3std3__419piecewise_constructE - _ZN40_INTERNAL_50b577c5_4_k_cu_bfeebed4_214354cuda3std3__45__cpo3endE)
_ZN40_INTERNAL_50b577c5_4_k_cu_bfeebed4_214354cuda3std3__45__cpo3endE:
	.zero		1
	.type		_ZN40_INTERNAL_50b577c5_4_k_cu_bfeebed4_214354cuda3std3__419piecewise_constructE,@object
	.size		_ZN40_INTERNAL_50b577c5_4_k_cu_bfeebed4_214354cuda3std3__419piecewise_constructE,(_ZN40_INTERNAL_50b577c5_4_k_cu_bfeebed4_214354cuda3std3__45__cpo4cendE - _ZN40_INTERNAL_50b577c5_4_k_cu_bfeebed4_214354cuda3std3__419piecewise_constructE)
_ZN40_INTERNAL_50b577c5_4_k_cu_bfeebed4_214354cuda3std3__419piecewise_constructE:
	.zero		1
	.type		_ZN40_INTERNAL_50b577c5_4_k_cu_bfeebed4_214354cuda3std3__45__cpo4cendE,@object
	.size		_ZN40_INTERNAL_50b577c5_4_k_cu_bfeebed4_214354cuda3std3__45__cpo4cendE,(_ZN40_INTERNAL_50b577c5_4_k_cu_bfeebed4_214354cuda3std6ranges3__45__cpo4swapE - _ZN40_INTERNAL_50b577c5_4_k_cu_bfeebed4_214354cuda3std3__45__cpo4cendE)
_ZN40_INTERNAL_50b577c5_4_k_cu_bfeebed4_214354cuda3std3__45__cpo4cendE:
	.zero		1
	.type		_ZN40_INTERNAL_50b577c5_4_k_cu_bfeebed4_214354cuda3std6ranges3__45__cpo4swapE,@object
	.size		_ZN40_INTERNAL_50b577c5_4_k_cu_bfeebed4_214354cuda3std6ranges3__45__cpo4swapE,(.L_8 - _ZN40_INTERNAL_50b577c5_4_k_cu_bfeebed4_214354cuda3std6ranges3__45__cpo4swapE)
_ZN40_INTERNAL_50b577c5_4_k_cu_bfeebed4_214354cuda3std6ranges3__45__cpo4swapE:
	.zero		1
.L_8:


//--------------------- .nv.constant0._ZN7cutlass13device_kernelINS_4gemm6kernel13GemmUniversalIN4cute5tupleIJiiiiEEENS1_10collective13CollectiveMmaINS1_34MainloopSm90TmaGmmaWarpSpecializedILi2ENS5_IJNS4_1CILi2EEESB_NSA_ILi1EEEEEENS1_35KernelTmaWarpSpecializedCooperativeEEENS5_IJNSA_ILi256EEENSA_ILi64EEENSA_ILi128EEEEEENS_10bfloat16_tENS5_IJlSC_lEEESK_SL_NS4_8TiledMMAINS4_8MMA_AtomIJNS4_4SM904GMMA27MMA_64x64x16_F32BF16BF16_SSILNSP_5MajorE0ELSR_0ELNSP_7ScaleInE1ELSS_1EEEEEENS4_6LayoutINS5_IJSB_SC_SC_EEENS5_IJSC_NSA_ILi0EEESX_EEEEENS5_IJNS4_10UnderscoreES10_S10_EEEEENS4_23SM90_TMA_LOAD_MULTICASTENS4_14ComposedLayoutINS4_7SwizzleILi3ELi4ELi3EEENS4_18smem_ptr_flag_bitsILi16EEENSV_INS5_IJNSA_ILi8EEESH_EEENS5_IJSH_SC_EEEEEEEvNS4_8identityES13_S1D_vS1E_EENS_8epilogue10collective6detail29Sm90TmaWarpSpecializedAdapterINS1H_15DefaultEpilogueISK_SL_SL_NS1G_6thread17LinearCombinationISK_Li1EffLNS1L_9ScaleType4KindE0ELNS_15FloatRoundStyleE2ESK_EENS1_15EpilogueDefaultEEEEEvvEEEEvNT_6ParamsE --------------------------
	.section	.nv.constant0._ZN7cutlass13device_kernelINS_4gemm6kernel13GemmUniversalIN4cute5tupleIJiiiiEEENS1_10collective13CollectiveMmaINS1_34MainloopSm90TmaGmmaWarpSpecializedILi2ENS5_IJNS4_1CILi2EEESB_NSA_ILi1EEEEEENS1_35KernelTmaWarpSpecializedCooperativeEEENS5_IJNSA_ILi256EEENSA_ILi64EEENSA_ILi128EEEEEENS_10bfloat16_tENS5_IJlSC_lEEESK_SL_NS4_8TiledMMAINS4_8MMA_AtomIJNS4_4SM904GMMA27MMA_64x64x16_F32BF16BF16_SSILNSP_5MajorE0ELSR_0ELNSP_7ScaleInE1ELSS_1EEEEEENS4_6LayoutINS5_IJSB_SC_SC_EEENS5_IJSC_NSA_ILi0EEESX_EEEEENS5_IJNS4_10UnderscoreES10_S10_EEEEENS4_23SM90_TMA_LOAD_MULTICASTENS4_14ComposedLayoutINS4_7SwizzleILi3ELi4ELi3EEENS4_18smem_ptr_flag_bitsILi16EEENSV_INS5_IJNSA_ILi8EEESH_EEENS5_IJSH_SC_EEEEEEEvNS4_8identityES13_S1D_vS1E_EENS_8epilogue10collective6detail29Sm90TmaWarpSpecializedAdapterINS1H_15DefaultEpilogueISK_SL_SL_NS1G_6thread17LinearCombinationISK_Li1EffLNS1L_9ScaleType4KindE0ELNS_15FloatRoundStyleE2ESK_EENS1_15EpilogueDefaultEEEEEvvEEEEvNT_6ParamsE,"a",@progbits
	.sectionflags	@""
	.align	4
.nv.constant0._ZN7cutlass13device_kernelINS_4gemm6kernel13GemmUniversalIN4cute5tupleIJiiiiEEENS1_10collective13CollectiveMmaINS1_34MainloopSm90TmaGmmaWarpSpecializedILi2ENS5_IJNS4_1CILi2EEESB_NSA_ILi1EEEEEENS1_35KernelTmaWarpSpecializedCooperativeEEENS5_IJNSA_ILi256EEENSA_ILi64EEENSA_ILi128EEEEEENS_10bfloat16_tENS5_IJlSC_lEEESK_SL_NS4_8TiledMMAINS4_8MMA_AtomIJNS4_4SM904GMMA27MMA_64x64x16_F32BF16BF16_SSILNSP_5MajorE0ELSR_0ELNSP_7ScaleInE1ELSS_1EEEEEENS4_6LayoutINS5_IJSB_SC_SC_EEENS5_IJSC_NSA_ILi0EEESX_EEEEENS5_IJNS4_10UnderscoreES10_S10_EEEEENS4_23SM90_TMA_LOAD_MULTICASTENS4_14ComposedLayoutINS4_7SwizzleILi3ELi4ELi3EEENS4_18smem_ptr_flag_bitsILi16EEENSV_INS5_IJNSA_ILi8EEESH_EEENS5_IJSH_SC_EEEEEEEvNS4_8identityES13_S1D_vS1E_EENS_8epilogue10collective6detail29Sm90TmaWarpSpecializedAdapterINS1H_15DefaultEpilogueISK_SL_SL_NS1G_6thread17LinearCombinationISK_Li1EffLNS1L_9ScaleType4KindE0ELNS_15FloatRoundStyleE2ESK_EENS1_15EpilogueDefaultEEEEEvvEEEEvNT_6ParamsE:
	.zero		1664


//--------------------- SYMBOLS --------------------------

	.type		.nv.reservedSmem.offset0,@object
	.size		.nv.reservedSmem.offset0,0x4
	.type		__assertfail,@function
